//
// Generated by NVIDIA NVVM Compiler
//
// Compiler Build ID: CL-36424714
// Cuda compilation tools, release 13.0, V13.0.88
// Based on NVVM 20.0.0
//

.version 9.0
.target sm_100
.address_size 64

	// .globl	_Z4testPi

.visible .entry _Z4testPi(
	.param .u64 .ptr .align 1 _Z4testPi_param_0
)
{
	.reg .pred 	%p<53>;
	.reg .b32 	%r<205>;
	.reg .b64 	%rd<3>;

	ld.param.u64 	%rd2, [_Z4testPi_param_0];
	cvta.to.global.u64 	%rd1, %rd2;
	mov.b32 	%r16, 3;
	mov.b32 	%r17, 4;
	// begin inline asm
	vadd.s32.u32.s32 %r15, %r16, %r17;
	// end inline asm
	setp.ne.s32 	%p1, %r15, 7;
	mov.b32 	%r198, 1;
	@%p1 bra 	$L__BB0_5;
	mov.b32 	%r20, 4;
	mov.b32 	%r21, 5;
	// begin inline asm
	vadd.u32.u32.s32 %r19, %r20, %r21;
	// end inline asm
	setp.ne.s32 	%p2, %r19, 9;
	mov.b32 	%r198, 2;
	@%p2 bra 	$L__BB0_5;
	mov.b32 	%r24, 4;
	mov.b32 	%r25, 2147483647;
	// begin inline asm
	vadd.s32.u32.s32.sat %r23, %r24, %r25;
	// end inline asm
	setp.ne.s32 	%p3, %r23, 2147483647;
	mov.b32 	%r198, 3;
	@%p3 bra 	$L__BB0_5;
	mov.b32 	%r28, 4;
	mov.b32 	%r29, -20;
	mov.b32 	%r30, 6;
	// begin inline asm
	vadd.s32.u32.s32.sat.add %r27, %r28, %r29, %r30;
	// end inline asm
	setp.ne.s32 	%p4, %r27, -10;
	mov.b32 	%r198, 5;
	@%p4 bra 	$L__BB0_5;
	mov.b32 	%r33, 4;
	mov.b32 	%r34, -33;
	mov.b32 	%r35, 9;
	// begin inline asm
	vadd.s32.u32.s32.sat.max %r32, %r33, %r34, %r35;
	// end inline asm
	setp.eq.s32 	%p5, %r32, 9;
	selp.b32 	%r198, 0, 7, %p5;
$L__BB0_5:
	setp.eq.s32 	%p6, %r198, 0;
	@%p6 bra 	$L__BB0_7;
	st.global.u32 	[%rd1], %r198;
	bra.uni 	$L__BB0_59;
$L__BB0_7:
	mov.b32 	%r37, 3;
	mov.b32 	%r38, 4;
	// begin inline asm
	vsub.s32.u32.s32 %r36, %r37, %r38;
	// end inline asm
	setp.ne.s32 	%p7, %r36, -1;
	mov.b32 	%r199, 1;
	@%p7 bra 	$L__BB0_13;
	mov.b32 	%r41, 5;
	mov.b32 	%r42, 4;
	// begin inline asm
	vsub.u32.u32.s32 %r40, %r41, %r42;
	// end inline asm
	setp.ne.s32 	%p8, %r40, 1;
	mov.b32 	%r199, 2;
	@%p8 bra 	$L__BB0_13;
	mov.b32 	%r45, 10;
	mov.b32 	%r46, -2147483648;
	// begin inline asm
	vsub.s32.u32.s32.sat %r44, %r45, %r46;
	// end inline asm
	setp.ne.s32 	%p9, %r44, 2147483647;
	mov.b32 	%r199, 3;
	@%p9 bra 	$L__BB0_13;
	mov.b32 	%r49, 0;
	mov.b32 	%r50, 1;
	// begin inline asm
	vsub.u32.u32.s32.sat %r48, %r49, %r50;
	// end inline asm
	setp.ne.s32 	%p10, %r48, 0;
	mov.b32 	%r199, 4;
	@%p10 bra 	$L__BB0_13;
	mov.b32 	%r53, 4;
	mov.b32 	%r54, -20;
	mov.b32 	%r55, 6;
	// begin inline asm
	vsub.s32.u32.s32.sat.add %r52, %r53, %r54, %r55;
	// end inline asm
	setp.ne.s32 	%p11, %r52, 30;
	mov.b32 	%r199, 5;
	@%p11 bra 	$L__BB0_13;
	mov.b32 	%r58, 4;
	mov.b32 	%r59, -33;
	mov.b32 	%r60, 9;
	// begin inline asm
	vsub.s32.u32.s32.sat.max %r57, %r58, %r59, %r60;
	// end inline asm
	setp.eq.s32 	%p12, %r57, 37;
	selp.b32 	%r199, 0, 7, %p12;
$L__BB0_13:
	setp.eq.s32 	%p13, %r199, 0;
	@%p13 bra 	$L__BB0_15;
	st.global.u32 	[%rd1], %r199;
	bra.uni 	$L__BB0_59;
$L__BB0_15:
	mov.b32 	%r62, 3;
	mov.b32 	%r63, 4;
	// begin inline asm
	vabsdiff.s32.u32.s32 %r61, %r62, %r63;
	// end inline asm
	setp.ne.s32 	%p14, %r61, 1;
	mov.b32 	%r200, 1;
	@%p14 bra 	$L__BB0_21;
	mov.b32 	%r66, 5;
	mov.b32 	%r67, 4;
	// begin inline asm
	vabsdiff.u32.u32.s32 %r65, %r66, %r67;
	// end inline asm
	setp.ne.s32 	%p15, %r65, 1;
	mov.b32 	%r200, 2;
	@%p15 bra 	$L__BB0_21;
	mov.b32 	%r70, 10;
	mov.b32 	%r71, -2147483648;
	// begin inline asm
	vabsdiff.s32.u32.s32.sat %r69, %r70, %r71;
	// end inline asm
	setp.ne.s32 	%p16, %r69, 2147483647;
	mov.b32 	%r200, 3;
	@%p16 bra 	$L__BB0_21;
	mov.b32 	%r74, 0;
	mov.b32 	%r75, 1;
	// begin inline asm
	vabsdiff.u32.u32.s32.sat %r73, %r74, %r75;
	// end inline asm
	setp.ne.s32 	%p17, %r73, 1;
	mov.b32 	%r200, 4;
	@%p17 bra 	$L__BB0_21;
	mov.b32 	%r78, 4;
	mov.b32 	%r79, -20;
	mov.b32 	%r80, 6;
	// begin inline asm
	vabsdiff.s32.u32.s32.sat.add %r77, %r78, %r79, %r80;
	// end inline asm
	setp.ne.s32 	%p18, %r77, 30;
	mov.b32 	%r200, 5;
	@%p18 bra 	$L__BB0_21;
	mov.b32 	%r83, 4;
	mov.b32 	%r84, -33;
	mov.b32 	%r85, 9;
	// begin inline asm
	vabsdiff.s32.u32.s32.sat.max %r82, %r83, %r84, %r85;
	// end inline asm
	setp.eq.s32 	%p19, %r82, 37;
	selp.b32 	%r200, 0, 7, %p19;
$L__BB0_21:
	setp.eq.s32 	%p20, %r200, 0;
	@%p20 bra 	$L__BB0_23;
	st.global.u32 	[%rd1], %r200;
	bra.uni 	$L__BB0_59;
$L__BB0_23:
	mov.b32 	%r87, 3;
	mov.b32 	%r88, 4;
	// begin inline asm
	vmin.s32.u32.s32 %r86, %r87, %r88;
	// end inline asm
	setp.ne.s32 	%p21, %r86, 3;
	mov.b32 	%r201, 1;
	@%p21 bra 	$L__BB0_29;
	mov.b32 	%r91, 5;
	mov.b32 	%r92, 4;
	// begin inline asm
	vmin.u32.u32.s32 %r90, %r91, %r92;
	// end inline asm
	setp.ne.s32 	%p22, %r90, 4;
	mov.b32 	%r201, 2;
	@%p22 bra 	$L__BB0_29;
	mov.b32 	%r95, -1;
	mov.b32 	%r96, 1;
	// begin inline asm
	vmin.s32.u32.s32.sat %r94, %r95, %r96;
	// end inline asm
	setp.ne.s32 	%p23, %r94, 1;
	mov.b32 	%r201, 3;
	@%p23 bra 	$L__BB0_29;
	mov.b32 	%r99, 10;
	mov.b32 	%r100, -1;
	// begin inline asm
	vmin.u32.u32.s32.sat %r98, %r99, %r100;
	// end inline asm
	setp.ne.s32 	%p24, %r98, 0;
	mov.b32 	%r201, 4;
	@%p24 bra 	$L__BB0_29;
	mov.b32 	%r103, 4;
	mov.b32 	%r104, -20;
	mov.b32 	%r105, 6;
	// begin inline asm
	vmin.s32.u32.s32.sat.add %r102, %r103, %r104, %r105;
	// end inline asm
	setp.ne.s32 	%p25, %r102, -14;
	mov.b32 	%r201, 5;
	@%p25 bra 	$L__BB0_29;
	mov.b32 	%r108, 4;
	mov.b32 	%r109, -33;
	mov.b32 	%r110, 9;
	// begin inline asm
	vmin.s32.u32.s32.sat.max %r107, %r108, %r109, %r110;
	// end inline asm
	setp.eq.s32 	%p26, %r107, 9;
	selp.b32 	%r201, 0, 7, %p26;
$L__BB0_29:
	setp.eq.s32 	%p27, %r201, 0;
	@%p27 bra 	$L__BB0_31;
	st.global.u32 	[%rd1], %r201;
	bra.uni 	$L__BB0_59;
$L__BB0_31:
	mov.b32 	%r112, 3;
	mov.b32 	%r113, 4;
	// begin inline asm
	vmax.s32.u32.s32 %r111, %r112, %r113;
	// end inline asm
	setp.ne.s32 	%p28, %r111, 4;
	mov.b32 	%r202, 1;
	@%p28 bra 	$L__BB0_37;
	mov.b32 	%r116, 5;
	mov.b32 	%r117, 4;
	// begin inline asm
	vmax.u32.u32.s32 %r115, %r116, %r117;
	// end inline asm
	setp.ne.s32 	%p29, %r115, 5;
	mov.b32 	%r202, 2;
	@%p29 bra 	$L__BB0_37;
	mov.b32 	%r120, -1;
	mov.b32 	%r121, 1;
	// begin inline asm
	vmax.s32.u32.s32.sat %r119, %r120, %r121;
	// end inline asm
	setp.ne.s32 	%p30, %r119, 2147483647;
	mov.b32 	%r202, 3;
	@%p30 bra 	$L__BB0_37;
	mov.b32 	%r124, -1;
	mov.b32 	%r125, 1;
	// begin inline asm
	vmax.u32.u32.s32.sat %r123, %r124, %r125;
	// end inline asm
	setp.ne.s32 	%p31, %r123, -1;
	mov.b32 	%r202, 4;
	@%p31 bra 	$L__BB0_37;
	mov.b32 	%r128, 4;
	mov.b32 	%r129, -20;
	mov.b32 	%r130, 6;
	// begin inline asm
	vmax.s32.u32.s32.sat.add %r127, %r128, %r129, %r130;
	// end inline asm
	setp.ne.s32 	%p32, %r127, 10;
	mov.b32 	%r202, 5;
	@%p32 bra 	$L__BB0_37;
	mov.b32 	%r133, 4;
	mov.b32 	%r134, -33;
	mov.b32 	%r135, 9;
	// begin inline asm
	vmax.s32.u32.s32.sat.max %r132, %r133, %r134, %r135;
	// end inline asm
	setp.eq.s32 	%p33, %r132, 9;
	selp.b32 	%r202, 0, 7, %p33;
$L__BB0_37:
	setp.eq.s32 	%p34, %r202, 0;
	@%p34 bra 	$L__BB0_39;
	st.global.u32 	[%rd1], %r202;
	bra.uni 	$L__BB0_59;
$L__BB0_39:
	mov.b32 	%r203, 1;
	mov.b32 	%r138, 4;
	// begin inline asm
	vshl.s32.s32.u32.clamp %r136, %r203, %r138;
	// end inline asm
	setp.ne.s32 	%p35, %r136, 16;
	@%p35 bra 	$L__BB0_47;
	mov.b32 	%r141, 1;
	mov.b32 	%r142, 33;
	// begin inline asm
	vshl.s32.u32.u32.clamp %r140, %r141, %r142;
	// end inline asm
	setp.ne.s32 	%p36, %r140, 0;
	mov.b32 	%r203, 2;
	@%p36 bra 	$L__BB0_47;
	mov.b32 	%r145, 1;
	mov.b32 	%r146, 32;
	// begin inline asm
	vshl.u32.s32.u32.clamp %r144, %r145, %r146;
	// end inline asm
	setp.ne.s32 	%p37, %r144, 0;
	mov.b32 	%r203, 3;
	@%p37 bra 	$L__BB0_47;
	mov.b32 	%r149, 1;
	mov.b32 	%r150, 2;
	// begin inline asm
	vshl.u32.u32.u32.clamp %r148, %r149, %r150;
	// end inline asm
	setp.ne.s32 	%p38, %r148, 4;
	mov.b32 	%r203, 4;
	@%p38 bra 	$L__BB0_47;
	mov.b32 	%r153, 1;
	mov.b32 	%r154, 4;
	// begin inline asm
	vshl.s32.s32.u32.wrap %r152, %r153, %r154;
	// end inline asm
	setp.ne.s32 	%p39, %r152, 16;
	mov.b32 	%r203, 5;
	@%p39 bra 	$L__BB0_47;
	mov.b32 	%r157, 1;
	mov.b32 	%r158, 33;
	// begin inline asm
	vshl.s32.u32.u32.wrap %r156, %r157, %r158;
	// end inline asm
	setp.ne.s32 	%p40, %r156, 2;
	mov.b32 	%r203, 6;
	@%p40 bra 	$L__BB0_47;
	mov.b32 	%r161, 1;
	mov.b32 	%r162, 32;
	// begin inline asm
	vshl.u32.s32.u32.wrap %r160, %r161, %r162;
	// end inline asm
	setp.ne.s32 	%p41, %r160, 1;
	mov.b32 	%r203, 7;
	@%p41 bra 	$L__BB0_47;
	mov.b32 	%r165, 1;
	mov.b32 	%r166, 2;
	// begin inline asm
	vshl.u32.u32.u32.wrap %r164, %r165, %r166;
	// end inline asm
	setp.eq.s32 	%p42, %r164, 4;
	selp.b32 	%r203, 0, 8, %p42;
$L__BB0_47:
	setp.eq.s32 	%p43, %r203, 0;
	@%p43 bra 	$L__BB0_49;
	st.global.u32 	[%rd1], %r203;
	bra.uni 	$L__BB0_59;
$L__BB0_49:
	mov.b32 	%r168, 32;
	mov.b32 	%r169, 4;
	// begin inline asm
	vshr.s32.s32.u32.clamp %r167, %r168, %r169;
	// end inline asm
	setp.ne.s32 	%p44, %r167, 2;
	mov.b32 	%r204, 1;
	@%p44 bra 	$L__BB0_57;
	mov.b32 	%r172, 1;
	mov.b32 	%r173, 33;
	// begin inline asm
	vshr.s32.u32.u32.clamp %r171, %r172, %r173;
	// end inline asm
	setp.ne.s32 	%p45, %r171, 0;
	mov.b32 	%r204, 2;
	@%p45 bra 	$L__BB0_57;
	mov.b32 	%r176, 1;
	mov.b32 	%r177, 32;
	// begin inline asm
	vshr.u32.s32.u32.clamp %r175, %r176, %r177;
	// end inline asm
	setp.ne.s32 	%p46, %r175, 0;
	mov.b32 	%r204, 3;
	@%p46 bra 	$L__BB0_57;
	mov.b32 	%r180, 3;
	mov.b32 	%r181, 2;
	// begin inline asm
	vshr.u32.u32.u32.clamp %r179, %r180, %r181;
	// end inline asm
	setp.ne.s32 	%p47, %r179, 0;
	mov.b32 	%r204, 4;
	@%p47 bra 	$L__BB0_57;
	mov.b32 	%r184, 32;
	mov.b32 	%r185, 4;
	// begin inline asm
	vshr.s32.s32.u32.wrap %r183, %r184, %r185;
	// end inline asm
	setp.ne.s32 	%p48, %r183, 2;
	mov.b32 	%r204, 5;
	@%p48 bra 	$L__BB0_57;
	mov.b32 	%r188, 1;
	mov.b32 	%r189, 33;
	// begin inline asm
	vshr.s32.u32.u32.wrap %r187, %r188, %r189;
	// end inline asm
	setp.ne.s32 	%p49, %r187, 0;
	mov.b32 	%r204, 6;
	@%p49 bra 	$L__BB0_57;
	mov.b32 	%r192, 1;
	mov.b32 	%r193, 32;
	// begin inline asm
	vshr.u32.s32.u32.wrap %r191, %r192, %r193;
	// end inline asm
	setp.ne.s32 	%p50, %r191, 1;
	mov.b32 	%r204, 7;
	@%p50 bra 	$L__BB0_57;
	mov.b32 	%r196, 32;
	mov.b32 	%r197, 2;
	// begin inline asm
	vshr.u32.u32.u32.wrap %r195, %r196, %r197;
	// end inline asm
	setp.eq.s32 	%p51, %r195, 8;
	selp.b32 	%r204, 0, 8, %p51;
$L__BB0_57:
	setp.eq.s32 	%p52, %r204, 0;
	@%p52 bra 	$L__BB0_59;
	st.global.u32 	[%rd1], %r204;
$L__BB0_59:
	ret;

}


// ===== COMPILED SASS (sm_100) =====

	.target	sm_100

	.elftype	@"ET_EXEC"


//--------------------- .note.nv.tkinfo           --------------------------
	.section	.note.nv.tkinfo,"",@"SHT_NOTE"
	.sectionflags	@"SHF_NOTE_NV_TKINFO"
	.tkinfo
        /*0018*/ 	.word	0x00000002
        /*0030*/ 	.string	""
        /*0030*/ 	.string	"ptxas"
        /*0030*/ 	.string	"Cuda compilation tools, release 13.0, V13.0.88"
        /*0030*/ 	.string	"Build cuda_13.0.r13.0/compiler.36424714_0"
        /*0030*/ 	.string	"-arch sm_100 -m 64 "



//--------------------- .note.nv.cuinfo           --------------------------
	.section	.note.nv.cuinfo,"",@"SHT_NOTE"
	.sectionflags	@"SHF_NOTE_NV_CUINFO"
        /*0018*/ 	.short	0x0002
        /*001a*/ 	.short	0x0064
        /*001c*/ 	.short	0x0082
	.zero		2


//--------------------- .nv.info                  --------------------------
	.section	.nv.info,"",@"SHT_CUDA_INFO"
	.align	4


	//----- nvinfo : EIATTR_REGCOUNT
	.align		4
        /*0000*/ 	.byte	0x04, 0x2f
        /*0002*/ 	.short	(.L_1 - .L_0)
	.align		4
.L_0:
        /*0004*/ 	.word	index@(_Z4testPi)
        /*0008*/ 	.word	0x00000008


	//----- nvinfo : EIATTR_FRAME_SIZE
	.align		4
.L_1:
        /*000c*/ 	.byte	0x04, 0x11
        /*000e*/ 	.short	(.L_3 - .L_2)
	.align		4
.L_2:
        /*0010*/ 	.word	index@(_Z4testPi)
        /*0014*/ 	.word	0x00000000


	//----- nvinfo : EIATTR_MIN_STACK_SIZE
	.align		4
.L_3:
        /*0018*/ 	.byte	0x04, 0x12
        /*001a*/ 	.short	(.L_5 - .L_4)
	.align		4
.L_4:
        /*001c*/ 	.word	index@(_Z4testPi)
        /*0020*/ 	.word	0x00000000
.L_5:


//--------------------- .nv.compat                --------------------------
	.section	.nv.compat,"",@"SHT_CUDA_COMPAT_INFO"
	.align	4
        /*0000*/ 	.byte	0x02, 0x09, 0x00, 0x00, 0x02, 0x02, 0x01, 0x00, 0x02, 0x05, 0x05, 0x00, 0x03, 0x07, 0x01, 0x01
        /*0010*/ 	.byte	0x02, 0x03, 0x00, 0x00, 0x02, 0x06, 0x01, 0x00, 0x04, 0x0b, 0x08, 0x00, 0x09, 0x00, 0x00, 0x00
        /*0020*/ 	.byte	0x00, 0x00, 0x00, 0x00


//--------------------- .nv.info._Z4testPi        --------------------------
	.section	.nv.info._Z4testPi,"",@"SHT_CUDA_INFO"
	.sectionflags	@""
	.align	4


	//----- nvinfo : EIATTR_CUDA_API_VERSION
	.align		4
        /*0000*/ 	.byte	0x04, 0x37
        /*0002*/ 	.short	(.L_7 - .L_6)
.L_6:
        /*0004*/ 	.word	0x00000082


	//----- nvinfo : EIATTR_KPARAM_INFO
	.align		4
.L_7:
        /*0008*/ 	.byte	0x04, 0x17
        /*000a*/ 	.short	(.L_9 - .L_8)
.L_8:
        /*000c*/ 	.word	0x00000000
        /*0010*/ 	.short	0x0000
        /*0012*/ 	.short	0x0000
        /*0014*/ 	.byte	0x00, 0xf5, 0x21, 0x00


	//----- nvinfo : EIATTR_SPARSE_MMA_MASK
	.align		4
.L_9:
        /*0018*/ 	.byte	0x03, 0x50
        /*001a*/ 	.short	0x0000


	//----- nvinfo : EIATTR_MAXREG_COUNT
	.align		4
        /*001c*/ 	.byte	0x03, 0x1b
        /*001e*/ 	.short	0x00ff


	//----- nvinfo : EIATTR_MERCURY_ISA_VERSION
	.align		4
        /*0020*/ 	.byte	0x03, 0x5f
        /*0022*/ 	.short	0x0101


	//----- nvinfo : EIATTR_VRC_CTA_INIT_COUNT
	.align		4
        /*0024*/ 	.byte	0x02, 0x4a
	.zero		1
	.zero		1


	//----- nvinfo : EIATTR_EXIT_INSTR_OFFSETS
	.align		4
        /*0028*/ 	.byte	0x04, 0x1c
        /*002a*/ 	.short	(.L_11 - .L_10)


	//   ....[0]....
.L_10:
        /*002c*/ 	.word	0x000003b0


	//   ....[1]....
        /*0030*/ 	.word	0x00000830


	//   ....[2]....
        /*0034*/ 	.word	0x00000e50


	//   ....[3]....
        /*0038*/ 	.word	0x00001390


	//   ....[4]....
        /*003c*/ 	.word	0x00001870


	//   ....[5]....
        /*0040*/ 	.word	0x00001c20


	//   ....[6]....
        /*0044*/ 	.word	0x00001f70


	//   ....[7]....
        /*0048*/ 	.word	0x00001fb0


	//----- nvinfo : EIATTR_CBANK_PARAM_SIZE
	.align		4
.L_11:
        /*004c*/ 	.byte	0x03, 0x19
        /*004e*/ 	.short	0x0008


	//----- nvinfo : EIATTR_PARAM_CBANK
	.align		4
        /*0050*/ 	.byte	0x04, 0x0a
        /*0052*/ 	.short	(.L_13 - .L_12)
	.align		4
.L_12:
        /*0054*/ 	.word	index@(.nv.constant0._Z4testPi)
        /*0058*/ 	.short	0x0380
        /*005a*/ 	.short	0x0008


	//----- nvinfo : EIATTR_SW_WAR
	.align		4
.L_13:
        /*005c*/ 	.byte	0x04, 0x36
        /*005e*/ 	.short	(.L_15 - .L_14)
.L_14:
        /*0060*/ 	.word	0x00000008
.L_15:


//--------------------- .nv.callgraph             --------------------------
	.section	.nv.callgraph,"",@"SHT_CUDA_CALLGRAPH"
	.align	4
	.sectionentsize	8
	.align		4
        /*0000*/ 	.word	0x00000000
	.align		4
        /*0004*/ 	.word	0xffffffff
	.align		4
        /*0008*/ 	.word	0x00000000
	.align		4
        /*000c*/ 	.word	0xfffffffe
	.align		4
        /*0010*/ 	.word	0x00000000
	.align		4
        /*0014*/ 	.word	0xfffffffd
	.align		4
        /*0018*/ 	.word	0x00000000
	.align		4
        /*001c*/ 	.word	0xfffffffc


//--------------------- .text._Z4testPi           --------------------------
	.section	.text._Z4testPi,"ax",@progbits
	.align	128
        .global         _Z4testPi
        .type           _Z4testPi,@function
        .size           _Z4testPi,(.L_x_8 - _Z4testPi)
        .other          _Z4testPi,@"STO_CUDA_ENTRY STV_DEFAULT"
_Z4testPi:
.text._Z4testPi:
[----:B------:R-:W-:Y:S01]  /*0000*/  LDC R1, c[0x0][0x37c] ;  /* 0x0000df00ff017b82 */ /* 0x000fe20000000800 */
[----:B------:R-:W-:Y:S01]  /*0010*/  UMOV UR5, 0x3 ;  /* 0x0000000300057882 */ /* 0x000fe20000000000 */
[----:B------:R-:W-:Y:S01]  /*0020*/  UMOV UR4, 0x4 ;  /* 0x0000000400047882 */ /* 0x000fe20000000000 */
[----:B------:R-:W-:Y:S01]  /*0030*/  UPRMT UR5, UR5, 0x3210, URZ ;  /* 0x0000321005057896 */ /* 0x000fe200080000ff */
[----:B------:R-:W-:Y:S01]  /*0040*/  IMAD.MOV.U32 R5, RZ, RZ, 0x1 ;  /* 0x00000001ff057424 */ /* 0x000fe200078e00ff */
[----:B------:R-:W-:-:S04]  /*0050*/  UPRMT UR4, UR4, 0x3210, URZ ;  /* 0x0000321004047896 */ /* 0x000fc800080000ff */
[----:B------:R-:W-:-:S04]  /*0060*/  UIADD3 UR6, UPT, UPT, UR5, UR4, URZ ;  /* 0x0000000405067290 */ /* 0x000fc8000fffe0ff */
[----:B------:R-:W-:-:S09]  /*0070*/  UISETP.NE.AND UP0, UPT, UR6, 0x7, UPT ;  /* 0x000000070600788c */ /* 0x000fd2000bf05270 */
[----:B------:R-:W-:Y:S05]  /*0080*/  BRA.U UP0, `(.L_x_0) ;  /* 0x0000000100b87547 */ /* 0x000fea000b800000 */
[----:B------:R-:W-:Y:S01]  /*0090*/  UMOV UR6, 0x5 ;  /* 0x0000000500067882 */ /* 0x000fe20000000000 */
[----:B------:R-:W-:Y:S01]  /*00a0*/  IMAD.MOV.U32 R5, RZ, RZ, 0x2 ;  /* 0x00000002ff057424 */ /* 0x000fe200078e00ff */
[----:B------:R-:W-:-:S04]  /*00b0*/  UPRMT UR6, UR6, 0x3210, URZ ;  /* 0x0000321006067896 */ /* 0x000fc800080000ff */
[----:B------:R-:W-:-:S04]  /*00c0*/  UIADD3 UR6, UPT, UPT, UR4, UR6, URZ ;  /* 0x0000000604067290 */ /* 0x000fc8000fffe0ff */
[----:B------:R-:W-:-:S09]  /*00d0*/  UISETP.NE.AND UP0, UPT, UR6, 0x9, UPT ;  /* 0x000000090600788c */ /* 0x000fd2000bf05270 */
[----:B------:R-:W-:Y:S05]  /*00e0*/  BRA.U UP0, `(.L_x_0) ;  /* 0x0000000100a07547 */ /* 0x000fea000b800000 */
[----:B------:R-:W-:Y:S02]  /*00f0*/  IMAD.MOV.U32 R4, RZ, RZ, 0x7fffffff ;  /* 0x7fffffffff047424 */ /* 0x000fe400078e00ff */
[----:B------:R-:W-:-:S03]  /*0100*/  IMAD.MOV.U32 R5, RZ, RZ, 0x3 ;  /* 0x00000003ff057424 */ /* 0x000fc600078e00ff */
[----:B------:R-:W-:-:S04]  /*0110*/  PRMT R0, R4, 0x3210, RZ ;  /* 0x0000321004007816 */ /* 0x000fc800000000ff */
[----:B------:R-:W-:-:S04]  /*0120*/  IADD3 R2, P0, PT, R0, UR4, RZ ;  /* 0x0000000400027c10 */ /* 0x000fc8000ff1e0ff */
[----:B------:R-:W-:Y:S02]  /*0130*/  LEA.HI.X.SX32 R3, R0, RZ, 0x1, P0 ;  /* 0x000000ff00037211 */ /* 0x000fe400000f0eff */
[----:B------:R-:W-:Y:S02]  /*0140*/  SHF.R.S32.HI R0, RZ, 0x1f, R2 ;  /* 0x0000001fff007819 */ /* 0x000fe40000011402 */
[----:B------:R-:W-:Y:S02]  /*0150*/  ISETP.GE.AND P0, PT, R3, RZ, PT ;  /* 0x000000ff0300720c */ /* 0x000fe40003f06270 */
[----:B------:R-:W-:-:S04]  /*0160*/  LOP3.LUT R0, R0, R3, RZ, 0x3c, !PT ;  /* 0x0000000300007212 */ /* 0x000fc800078e3cff */
[----:B------:R-:W-:-:S13]  /*0170*/  ISETP.EQ.AND P1, PT, R0, RZ, PT ;  /* 0x000000ff0000720c */ /* 0x000fda0003f22270 */
[----:B------:R-:W-:-:S04]  /*0180*/  @!P1 SEL R2, R4, 0x80000000, P0 ;  /* 0x8000000004029807 */ /* 0x000fc80000000000 */
[----:B------:R-:W-:-:S13]  /*0190*/  ISETP.NE.AND P0, PT, R2, 0x7fffffff, PT ;  /* 0x7fffffff0200780c */ /* 0x000fda0003f05270 */
[----:B------:R-:W-:Y:S05]  /*01a0*/  @P0 BRA `(.L_x_0) ;  /* 0x0000000000700947 */ /* 0x000fea0003800000 */
[----:B------:R-:W-:Y:S02]  /*01b0*/  IMAD.MOV.U32 R0, RZ, RZ, -0x14 ;  /* 0xffffffecff007424 */ /* 0x000fe400078e00ff */
        /* <DEDUP_REMOVED lines=8> */
[----:B------:R-:W-:-:S05]  /*0240*/  @!P1 SEL R2, R4, 0x80000000, P0 ;  /* 0x8000000004029807 */ /* 0x000fca0000000000 */
[----:B------:R-:W-:-:S05]  /*0250*/  VIADD R0, R2, 0x6 ;  /* 0x0000000602007836 */ /* 0x000fca0000000000 */
[----:B------:R-:W-:-:S13]  /*0260*/  ISETP.NE.AND P0, PT, R0, -0xa, PT ;  /* 0xfffffff60000780c */ /* 0x000fda0003f05270 */
[----:B------:R-:W-:Y:S05]  /*0270*/  @P0 BRA `(.L_x_0) ;  /* 0x00000000003c0947 */ /* 0x000fea0003800000 */
[----:B------:R-:W-:-:S05]  /*0280*/  IMAD.MOV.U32 R0, RZ, RZ, -0x21 ;  /* 0xffffffdfff007424 */ /* 0x000fca00078e00ff */
        /* <DEDUP_REMOVED lines=8> */
[----:B------:R-:W-:Y:S02]  /*0310*/  ISETP.GT.U32.AND P0, PT, R2, 0x9, PT ;  /* 0x000000090200780c */ /* 0x000fe40003f04070 */
[----:B------:R-:W-:-:S04]  /*0320*/  SHF.R.S32.HI R0, RZ, 0x1f, R2 ;  /* 0x0000001fff007819 */ /* 0x000fc80000011402 */
[----:B------:R-:W-:-:S04]  /*0330*/  ISETP.GT.AND.EX P0, PT, R0, RZ, PT, P0 ;  /* 0x000000ff0000720c */ /* 0x000fc80003f04300 */
[----:B------:R-:W-:-:S04]  /*0340*/  SEL R0, R2, 0x9, P0 ;  /* 0x0000000902007807 */ /* 0x000fc80000000000 */
[----:B------:R-:W-:-:S04]  /*0350*/  ISETP.NE.AND P0, PT, R0, 0x9, PT ;  /* 0x000000090000780c */ /* 0x000fc80003f05270 */
[----:B------:R-:W-:-:S09]  /*0360*/  SEL R5, RZ, 0x7, !P0 ;  /* 0x00000007ff057807 */ /* 0x000fd20004000000 */
.L_x_0:
[----:B------:R-:W-:Y:S01]  /*0370*/  ISETP.NE.AND P0, PT, R5, RZ, PT ;  /* 0x000000ff0500720c */ /* 0x000fe20003f05270 */
[----:B------:R-:W0:-:S12]  /*0380*/  LDCU.64 UR10, c[0x0][0x358] ;  /* 0x00006b00ff0a77ac */ /* 0x000e180008000a00 */
[----:B------:R-:W0:Y:S02]  /*0390*/  @P0 LDC.64 R2, c[0x0][0x380] ;  /* 0x0000e000ff020b82 */ /* 0x000e240000000a00 */
[----:B0-----:R0:W-:Y:S01]  /*03a0*/  @P0 STG.E desc[UR10][R2.64], R5 ;  /* 0x0000000502000986 */ /* 0x0011e2000c10190a */
[----:B------:R-:W-:Y:S05]  /*03b0*/  @P0 EXIT ;  /* 0x000000000000094d */ /* 0x000fea0003800000 */
[----:B------:R-:W-:Y:S01]  /*03c0*/  UIADD3 UR9, UP0, UPT, UR5, -UR4, URZ ;  /* 0x8000000405097290 */ /* 0x000fe2000ff1e0ff */
[----:B0-----:R-:W-:-:S03]  /*03d0*/  IMAD.MOV.U32 R5, RZ, RZ, 0x1 ;  /* 0x00000001ff057424 */ /* 0x001fc600078e00ff */
[----:B------:R-:W-:-:S09]  /*03e0*/  UISETP.NE.AND UP1, UPT, UR9, -0x1, UPT ;  /* 0xffffffff0900788c */ /* 0x000fd2000bf25270 */
[----:B------:R-:W-:Y:S05]  /*03f0*/  BRA.U UP1, `(.L_x_1) ;  /* 0x0000000501007547 */ /* 0x000fea000b800000 */
[----:B------:R-:W-:Y:S01]  /*0400*/  UMOV UR6, 0x5 ;  /* 0x0000000500067882 */ /* 0x000fe20000000000 */
[----:B------:R-:W-:Y:S01]  /*0410*/  IMAD.MOV.U32 R5, RZ, RZ, 0x2 ;  /* 0x00000002ff057424 */ /* 0x000fe200078e00ff */
[----:B------:R-:W-:-:S04]  /*0420*/  UPRMT UR6, UR6, 0x3210, URZ ;  /* 0x0000321006067896 */ /* 0x000fc800080000ff */
[----:B------:R-:W-:-:S04]  /*0430*/  UIADD3 UR6, UPT, UPT, -UR4, UR6, URZ ;  /* 0x0000000604067290 */ /* 0x000fc8000fffe1ff */
[----:B------:R-:W-:-:S09]  /*0440*/  UISETP.NE.AND UP1, UPT, UR6, 0x1, UPT ;  /* 0x000000010600788c */ /* 0x000fd2000bf25270 */
[----:B------:R-:W-:Y:S05]  /*0450*/  BRA.U UP1, `(.L_x_1) ;  /* 0x0000000101e87547 */ /* 0x000fea000b800000 */
[----:B------:R-:W-:Y:S01]  /*0460*/  UMOV UR12, 0x80000000 ;  /* 0x80000000000c7882 */ /* 0x000fe20000000000 */
[----:B------:R-:W-:Y:S01]  /*0470*/  UMOV UR6, 0xa ;  /* 0x0000000a00067882 */ /* 0x000fe20000000000 */
[----:B------:R-:W-:Y:S01]  /*0480*/  UPRMT UR7, UR12, 0x3210, URZ ;  /* 0x000032100c077896 */ /* 0x000fe200080000ff */
[----:B------:R-:W-:Y:S01]  /*0490*/  IMAD.MOV.U32 R5, RZ, RZ, 0x3 ;  /* 0x00000003ff057424 */ /* 0x000fe200078e00ff */
[----:B------:R-:W-:Y:S02]  /*04a0*/  UPRMT UR6, UR6, 0x3210, URZ ;  /* 0x0000321006067896 */ /* 0x000fe400080000ff */
[----:B------:R-:W-:Y:S02]  /*04b0*/  USHF.R.S32.HI UR8, URZ, 0x1f, UR7 ;  /* 0x0000001fff087899 */ /* 0x000fe40008011407 */
[----:B------:R-:W-:-:S04]  /*04c0*/  UIADD3 UR7, UP1, UPT, UR6, -UR7, URZ ;  /* 0x8000000706077290 */ /* 0x000fc8000ff3e0ff */
[----:B------:R-:W-:Y:S02]  /*04d0*/  UIADD3.X UR8, UPT, UPT, URZ, ~UR8, URZ, UP1, !UPT ;  /* 0x80000008ff087290 */ /* 0x000fe40008ffe4ff */
[----:B------:R-:W-:Y:S02]  /*04e0*/  USHF.R.S32.HI UR6, URZ, 0x1f, UR7 ;  /* 0x0000001fff067899 */ /* 0x000fe40008011407 */
[----:B------:R-:W-:Y:S02]  /*04f0*/  UISETP.LT.AND UP1, UPT, UR8, URZ, UPT ;  /* 0x000000ff0800728c */ /* 0x000fe4000bf21270 */
[----:B------:R-:W-:-:S04]  /*0500*/  ULOP3.LUT UR6, UR6, UR8, URZ, 0x3c, !UPT ;  /* 0x0000000806067292 */ /* 0x000fc8000f8e3cff */
[----:B------:R-:W-:-:S11]  /*0510*/  UISETP.EQ.AND UP2, UPT, UR6, URZ, UPT ;  /* 0x000000ff0600728c */ /* 0x000fd6000bf42270 */
[----:B------:R-:W-:-:S04]  /*0520*/  @!UP2 USEL UR7, UR12, 0x7fffffff, UP1 ;  /* 0x7fffffff0c07a887 */ /* 0x000fc80008800000 */
[----:B------:R-:W-:-:S09]  /*0530*/  UISETP.NE.AND UP1, UPT, UR7, 0x7fffffff, UPT ;  /* 0x7fffffff0700788c */ /* 0x000fd2000bf25270 */
[----:B------:R-:W-:Y:S05]  /*0540*/  BRA.U UP1, `(.L_x_1) ;  /* 0x0000000101ac7547 */ /* 0x000fea000b800000 */
[----:B------:R-:W-:Y:S01]  /*0550*/  UMOV UR7, 0x1 ;  /* 0x0000000100077882 */ /* 0x000fe20000000000 */
[----:B------:R-:W-:Y:S01]  /*0560*/  UPRMT UR6, URZ, 0x3210, URZ ;  /* 0x00003210ff067896 */ /* 0x000fe200080000ff */
[----:B------:R-:W-:Y:S01]  /*0570*/  IMAD.MOV.U32 R5, RZ, RZ, 0x4 ;  /* 0x00000004ff057424 */ /* 0x000fe200078e00ff */
[----:B------:R-:W-:-:S04]  /*0580*/  UPRMT UR7, UR7, 0x3210, URZ ;  /* 0x0000321007077896 */ /* 0x000fc800080000ff */
[----:B------:R-:W-:Y:S02]  /*0590*/  USHF.R.S32.HI UR8, URZ, 0x1f, UR7 ;  /* 0x0000001fff087899 */ /* 0x000fe40008011407 */
[----:B------:R-:W-:-:S04]  /*05a0*/  UIADD3 UR7, UP1, UPT, UR6, -UR7, URZ ;  /* 0x8000000706077290 */ /* 0x000fc8000ff3e0ff */
[----:B------:R-:W-:-:S04]  /*05b0*/  UIADD3.X UR8, UPT, UPT, URZ, ~UR8, URZ, UP1, !UPT ;  /* 0x80000008ff087290 */ /* 0x000fc80008ffe4ff */
[----:B------:R-:W-:-:S04]  /*05c0*/  UISETP.GE.AND UP1, UPT, UR8, URZ, UPT ;  /* 0x000000ff0800728c */ /* 0x000fc8000bf26270 */
[----:B------:R-:W-:-:S04]  /*05d0*/  USEL UR6, URZ, 0xffffffff, !UP1 ;  /* 0xffffffffff067887 */ /* 0x000fc8000c800000 */
[----:B------:R-:W-:-:S04]  /*05e0*/  ULOP3.LUT UR6, UR6, UR7, URZ, 0xc0, !UPT ;  /* 0x0000000706067292 */ /* 0x000fc8000f8ec0ff */
[----:B------:R-:W-:-:S09]  /*05f0*/  UISETP.NE.AND UP1, UPT, UR6, URZ, UPT ;  /* 0x000000ff0600728c */ /* 0x000fd2000bf25270 */
[----:B------:R-:W-:Y:S05]  /*0600*/  BRA.U UP1, `(.L_x_1) ;  /* 0x00000001017c7547 */ /* 0x000fea000b800000 */
[----:B------:R-:W-:Y:S02]  /*0610*/  IMAD.MOV.U32 R0, RZ, RZ, -0x14 ;  /* 0xffffffecff007424 */ /* 0x000fe400078e00ff */
[----:B------:R-:W-:Y:S02]  /*0620*/  IMAD.MOV.U32 R4, RZ, RZ, 0x7fffffff ;  /* 0x7fffffffff047424 */ /* 0x000fe400078e00ff */
[----:B------:R-:W-:Y:S01]  /*0630*/  IMAD.MOV.U32 R5, RZ, RZ, 0x5 ;  /* 0x00000005ff057424 */ /* 0x000fe200078e00ff */
[----:B------:R-:W-:-:S04]  /*0640*/  PRMT R0, R0, 0x3210, RZ ;  /* 0x0000321000007816 */ /* 0x000fc800000000ff */
[----:B------:R-:W-:Y:S02]  /*0650*/  SHF.R.S32.HI R3, RZ, 0x1f, R0 ;  /* 0x0000001fff037819 */ /* 0x000fe40000011400 */
[----:B------:R-:W-:-:S04]  /*0660*/  IADD3 R2, P0, PT, -R0, UR4, RZ ;  /* 0x0000000400027c10 */ /* 0x000fc8000ff1e1ff */
[----:B------:R-:W-:Y:S01]  /*0670*/  SHF.R.S32.HI R0, RZ, 0x1f, R2 ;  /* 0x0000001fff007819 */ /* 0x000fe20000011402 */
[----:B------:R-:W-:-:S05]  /*0680*/  IMAD.X R3, RZ, RZ, ~R3, P0 ;  /* 0x000000ffff037224 */ /* 0x000fca00000e0e03 */
[----:B------:R-:W-:Y:S02]  /*0690*/  LOP3.LUT R0, R0, R3, RZ, 0x3c, !PT ;  /* 0x0000000300007212 */ /* 0x000fe400078e3cff */
[----:B------:R-:W-:Y:S02]  /*06a0*/  ISETP.GE.AND P0, PT, R3, RZ, PT ;  /* 0x000000ff0300720c */ /* 0x000fe40003f06270 */
[----:B------:R-:W-:-:S13]  /*06b0*/  ISETP.EQ.AND P1, PT, R0, RZ, PT ;  /* 0x000000ff0000720c */ /* 0x000fda0003f22270 */
[----:B------:R-:W-:-:S05]  /*06c0*/  @!P1 SEL R2, R4, 0x80000000, P0 ;  /* 0x8000000004029807 */ /* 0x000fca0000000000 */
[----:B------:R-:W-:-:S05]  /*06d0*/  VIADD R0, R2, 0x6 ;  /* 0x0000000602007836 */ /* 0x000fca0000000000 */
[----:B------:R-:W-:-:S13]  /*06e0*/  ISETP.NE.AND P0, PT, R0, 0x1e, PT ;  /* 0x0000001e0000780c */ /* 0x000fda0003f05270 */
[----:B------:R-:W-:Y:S05]  /*06f0*/  @P0 BRA `(.L_x_1) ;  /* 0x0000000000400947 */ /* 0x000fea0003800000 */
[----:B------:R-:W-:-:S05]  /*0700*/  IMAD.MOV.U32 R0, RZ, RZ, -0x21 ;  /* 0xffffffdfff007424 */ /* 0x000fca00078e00ff */
        /* <DEDUP_REMOVED lines=15> */
.L_x_1:
[----:B------:R-:W-:-:S13]  /*0800*/  ISETP.NE.AND P0, PT, R5, RZ, PT ;  /* 0x000000ff0500720c */ /* 0x000fda0003f05270 */
[----:B------:R-:W0:Y:S02]  /*0810*/  @P0 LDC.64 R2, c[0x0][0x380] ;  /* 0x0000e000ff020b82 */ /* 0x000e240000000a00 */
[----:B0-----:R0:W-:Y:S01]  /*0820*/  @P0 STG.E desc[UR10][R2.64], R5 ;  /* 0x0000000502000986 */ /* 0x0011e2000c10190a */
[----:B------:R-:W-:Y:S05]  /*0830*/  @P0 EXIT ;  /* 0x000000000000094d */ /* 0x000fea0003800000 */
[----:B------:R-:W-:Y:S01]  /*0840*/  USHF.R.S32.HI UR12, URZ, 0x1f, UR4 ;  /* 0x0000001fff0c7899 */ /* 0x000fe20008011404 */
[----:B0-----:R-:W-:-:S03]  /*0850*/  IMAD.MOV.U32 R5, RZ, RZ, 0x1 ;  /* 0x00000001ff057424 */ /* 0x001fc600078e00ff */
[----:B------:R-:W-:-:S04]  /*0860*/  UIADD3.X UR6, UPT, UPT, URZ, ~UR12, URZ, UP0, !UPT ;  /* 0x8000000cff067290 */ /* 0x000fc800087fe4ff */
[----:B------:R-:W-:-:S11]  /*0870*/  UISETP.LT.AND UP0, UPT, UR6, URZ, UPT ;  /* 0x000000ff0600728c */ /* 0x000fd6000bf01270 */
[----:B------:R-:W-:-:S04]  /*0880*/  @UP0 UIADD3 UR9, UPT, UPT, -UR9, URZ, URZ ;  /* 0x000000ff09090290 */ /* 0x000fc8000fffe1ff */
[----:B------:R-:W-:-:S09]  /*0890*/  UISETP.NE.AND UP0, UPT, UR9, 0x1, UPT ;  /* 0x000000010900788c */ /* 0x000fd2000bf05270 */
[----:B------:R-:W-:Y:S05]  /*08a0*/  BRA.U UP0, `(.L_x_2) ;  /* 0x00000005005c7547 */ /* 0x000fea000b800000 */
[----:B------:R-:W-:Y:S01]  /*08b0*/  UMOV UR6, 0x5 ;  /* 0x0000000500067882 */ /* 0x000fe20000000000 */
[----:B------:R-:W-:Y:S01]  /*08c0*/  IMAD.MOV.U32 R5, RZ, RZ, 0x2 ;  /* 0x00000002ff057424 */ /* 0x000fe200078e00ff */
[----:B------:R-:W-:-:S04]  /*08d0*/  UPRMT UR6, UR6, 0x3210, URZ ;  /* 0x0000321006067896 */ /* 0x000fc800080000ff */
[----:B------:R-:W-:-:S04]  /*08e0*/  UIADD3 UR6, UP0, UPT, -UR4, UR6, URZ ;  /* 0x0000000604067290 */ /* 0x000fc8000ff1e1ff */
[----:B------:R-:W-:-:S04]  /*08f0*/  UIADD3.X UR7, UPT, UPT, URZ, ~UR12, URZ, UP0, !UPT ;  /* 0x8000000cff077290 */ /* 0x000fc800087fe4ff */
[----:B------:R-:W-:-:S11]  /*0900*/  UISETP.LT.AND UP0, UPT, UR7, URZ, UPT ;  /* 0x000000ff0700728c */ /* 0x000fd6000bf01270 */
[----:B------:R-:W-:-:S04]  /*0910*/  @UP0 UIADD3 UR6, UPT, UPT, -UR6, URZ, URZ ;  /* 0x000000ff06060290 */ /* 0x000fc8000fffe1ff */
[----:B------:R-:W-:-:S09]  /*0920*/  UISETP.NE.AND UP0, UPT, UR6, 0x1, UPT ;  /* 0x000000010600788c */ /* 0x000fd2000bf05270 */
[----:B------:R-:W-:Y:S05]  /*0930*/  BRA.U UP0, `(.L_x_2) ;  /* 0x0000000500387547 */ /* 0x000fea000b800000 */
[----:B------:R-:W-:Y:S01]  /*0940*/  UMOV UR6, 0xa ;  /* 0x0000000a00067882 */ /* 0x000fe20000000000 */
[----:B------:R-:W-:Y:S01]  /*0950*/  UMOV UR13, 0x80000000 ;  /* 0x80000000000d7882 */ /* 0x000fe20000000000 */
[----:B------:R-:W-:Y:S01]  /*0960*/  UPRMT UR6, UR6, 0x3210, URZ ;  /* 0x0000321006067896 */ /* 0x000fe200080000ff */
[----:B------:R-:W-:Y:S01]  /*0970*/  IMAD.MOV.U32 R5, RZ, RZ, 0x3 ;  /* 0x00000003ff057424 */ /* 0x000fe200078e00ff */
[----:B------:R-:W-:-:S04]  /*0980*/  UPRMT UR7, UR13, 0x3210, URZ ;  /* 0x000032100d077896 */ /* 0x000fc800080000ff */
[----:B------:R-:W-:Y:S02]  /*0990*/  USHF.R.S32.HI UR8, URZ, 0x1f, UR7 ;  /* 0x0000001fff087899 */ /* 0x000fe40008011407 */
[----:B------:R-:W-:-:S04]  /*09a0*/  UIADD3 UR6, UP0, UPT, UR6, -UR7, URZ ;  /* 0x8000000706067290 */ /* 0x000fc8000ff1e0ff */
[----:B------:R-:W-:Y:S02]  /*09b0*/  UIADD3.X UR9, UPT, UPT, URZ, ~UR8, URZ, UP0, !UPT ;  /* 0x80000008ff097290 */ /* 0x000fe400087fe4ff */
[----:B------:R-:W-:Y:S02]  /*09c0*/  UIADD3 UR7, UP1, UPT, URZ, -UR6, URZ ;  /* 0x80000006ff077290 */ /* 0x000fe4000ff3e0ff */
[----:B------:R-:W-:Y:S02]  /*09d0*/  UISETP.LT.AND UP0, UPT, UR9, URZ, UPT ;  /* 0x000000ff0900728c */ /* 0x000fe4000bf01270 */
[----:B------:R-:W-:Y:S02]  /*09e0*/  UIADD3.X UR8, UPT, UPT, URZ, ~UR9, URZ, UP1, !UPT ;  /* 0x80000009ff087290 */ /* 0x000fe40008ffe4ff */
[----:B------:R-:W-:Y:S02]  /*09f0*/  USEL UR7, UR7, UR6, UP0 ;  /* 0x0000000607077287 */ /* 0x000fe40008000000 */
[----:B------:R-:W-:-:S02]  /*0a00*/  USEL UR8, UR8, UR9, UP0 ;  /* 0x0000000908087287 */ /* 0x000fc40008000000 */
        /* <DEDUP_REMOVED lines=8> */
[----:B------:R-:W-:Y:S01]  /*0a90*/  IMAD.MOV.U32 R5, RZ, RZ, 0x4 ;  /* 0x00000004ff057424 */ /* 0x000fe200078e00ff */
[----:B------:R-:W-:Y:S02]  /*0aa0*/  UPRMT UR7, UR6, 0x3210, URZ ;  /* 0x0000321006077896 */ /* 0x000fe400080000ff */
[----:B------:R-:W-:Y:S02]  /*0ab0*/  UPRMT UR6, URZ, 0x3210, URZ ;  /* 0x00003210ff067896 */ /* 0x000fe400080000ff */
[----:B------:R-:W-:Y:S02]  /*0ac0*/  USHF.R.S32.HI UR8, URZ, 0x1f, UR7 ;  /* 0x0000001fff087899 */ /* 0x000fe40008011407 */
[----:B------:R-:W-:-:S04]  /*0ad0*/  UIADD3 UR9, UP0, UPT, UR6, -UR7, URZ ;  /* 0x8000000706097290 */ /* 0x000fc8000ff1e0ff */
[----:B------:R-:W-:Y:S02]  /*0ae0*/  UIADD3.X UR8, UPT, UPT, URZ, ~UR8, URZ, UP0, !UPT ;  /* 0x80000008ff087290 */ /* 0x000fe400087fe4ff */
[----:B------:R-:W-:Y:S02]  /*0af0*/  UIADD3 UR7, UP1, UPT, URZ, -UR9, URZ ;  /* 0x80000009ff077290 */ /* 0x000fe4000ff3e0ff */
[----:B------:R-:W-:Y:S02]  /*0b00*/  UISETP.LT.AND UP0, UPT, UR8, URZ, UPT ;  /* 0x000000ff0800728c */ /* 0x000fe4000bf01270 */
[----:B------:R-:W-:Y:S02]  /*0b10*/  UIADD3.X UR6, UPT, UPT, URZ, ~UR8, URZ, UP1, !UPT ;  /* 0x80000008ff067290 */ /* 0x000fe40008ffe4ff */
[----:B------:R-:W-:Y:S02]  /*0b20*/  USEL UR7, UR7, UR9, UP0 ;  /* 0x0000000907077287 */ /* 0x000fe40008000000 */
[----:B------:R-:W-:-:S04]  /*0b30*/  USEL UR6, UR6, UR8, UP0 ;  /* 0x0000000806067287 */ /* 0x000fc80008000000 */
[----:B------:R-:W-:-:S04]  /*0b40*/  UISETP.GE.AND UP1, UPT, UR6, URZ, UPT ;  /* 0x000000ff0600728c */ /* 0x000fc8000bf26270 */
[----:B------:R-:W-:-:S04]  /*0b50*/  USEL UR6, URZ, 0xffffffff, !UP1 ;  /* 0xffffffffff067887 */ /* 0x000fc8000c800000 */
[----:B------:R-:W-:-:S04]  /*0b60*/  ULOP3.LUT UR6, UR6, UR7, URZ, 0xc0, !UPT ;  /* 0x0000000706067292 */ /* 0x000fc8000f8ec0ff */
[----:B------:R-:W-:-:S09]  /*0b70*/  UISETP.NE.AND UP0, UPT, UR6, 0x1, UPT ;  /* 0x000000010600788c */ /* 0x000fd2000bf05270 */
[----:B------:R-:W-:Y:S05]  /*0b80*/  BRA.U UP0, `(.L_x_2) ;  /* 0x0000000100a47547 */ /* 0x000fea000b800000 */
[----:B------:R-:W-:Y:S02]  /*0b90*/  IMAD.MOV.U32 R0, RZ, RZ, -0x14 ;  /* 0xffffffecff007424 */ /* 0x000fe400078e00ff */
[----:B------:R-:W-:-:S03]  /*0ba0*/  IMAD.MOV.U32 R4, RZ, RZ, 0x7fffffff ;  /* 0x7fffffffff047424 */ /* 0x000fc600078e00ff */
[----:B------:R-:W-:-:S04]  /*0bb0*/  PRMT R0, R0, 0x3210, RZ ;  /* 0x0000321000007816 */ /* 0x000fc800000000ff */
[----:B------:R-:W-:Y:S02]  /*0bc0*/  SHF.R.S32.HI R2, RZ, 0x1f, R0 ;  /* 0x0000001fff027819 */ /* 0x000fe40000011400 */
[----:B------:R-:W-:-:S05]  /*0bd0*/  IADD3 R5, P0, PT, -R0, UR4, RZ ;  /* 0x0000000400057c10 */ /* 0x000fca000ff1e1ff */
[----:B------:R-:W-:Y:S01]  /*0be0*/  IMAD.X R0, RZ, RZ, ~R2, P0 ;  /* 0x000000ffff007224 */ /* 0x000fe200000e0e02 */
[----:B------:R-:W-:-:S04]  /*0bf0*/  IADD3 R2, P1, PT, RZ, -R5, RZ ;  /* 0x80000005ff027210 */ /* 0x000fc80007f3e0ff */
[----:B------:R-:W-:Y:S01]  /*0c00*/  ISETP.LT.AND P0, PT, R0, RZ, PT ;  /* 0x000000ff0000720c */ /* 0x000fe20003f01270 */
[----:B------:R-:W-:-:S03]  /*0c10*/  IMAD.X R3, RZ, RZ, ~R0, P1 ;  /* 0x000000ffff037224 */ /* 0x000fc600008e0e00 */
[----:B------:R-:W-:Y:S01]  /*0c20*/  SEL R2, R2, R5, P0 ;  /* 0x0000000502027207 */ /* 0x000fe20000000000 */
[----:B------:R-:W-:Y:S01]  /*0c30*/  IMAD.MOV.U32 R5, RZ, RZ, 0x5 ;  /* 0x00000005ff057424 */ /* 0x000fe200078e00ff */
[----:B------:R-:W-:Y:S02]  /*0c40*/  SEL R3, R3, R0, P0 ;  /* 0x0000000003037207 */ /* 0x000fe40000000000 */
[----:B------:R-:W-:Y:S02]  /*0c50*/  SHF.R.S32.HI R0, RZ, 0x1f, R2 ;  /* 0x0000001fff007819 */ /* 0x000fe40000011402 */
[----:B------:R-:W-:Y:S02]  /*0c60*/  ISETP.GE.AND P0, PT, R3, RZ, PT ;  /* 0x000000ff0300720c */ /* 0x000fe40003f06270 */
[----:B------:R-:W-:-:S04]  /*0c70*/  LOP3.LUT R0, R0, R3, RZ, 0x3c, !PT ;  /* 0x0000000300007212 */ /* 0x000fc800078e3cff */
        /* <DEDUP_REMOVED lines=8> */
[----:B------:R-:W-:-:S05]  /*0d00*/  IADD3 R5, P0, PT, -R0, UR4, RZ ;  /* 0x0000000400057c10 */ /* 0x000fca000ff1e1ff */
[----:B------:R-:W-:Y:S01]  /*0d10*/  IMAD.X R0, RZ, RZ, ~R2, P0 ;  /* 0x000000ffff007224 */ /* 0x000fe200000e0e02 */
[----:B------:R-:W-:-:S04]  /*0d20*/  IADD3 R2, P1, PT, RZ, -R5, RZ ;  /* 0x80000005ff027210 */ /* 0x000fc80007f3e0ff */
[----:B------:R-:W-:Y:S01]  /*0d30*/  ISETP.LT.AND P0, PT, R0, RZ, PT ;  /* 0x000000ff0000720c */ /* 0x000fe20003f01270 */
[----:B------:R-:W-:-:S03]  /*0d40*/  IMAD.X R3, RZ, RZ, ~R0, P1 ;  /* 0x000000ffff037224 */ /* 0x000fc600008e0e00 */
[----:B------:R-:W-:Y:S02]  /*0d50*/  SEL R2, R2, R5, P0 ;  /* 0x0000000502027207 */ /* 0x000fe40000000000 */
[----:B------:R-:W-:Y:S02]  /*0d60*/  SEL R3, R3, R0, P0 ;  /* 0x0000000003037207 */ /* 0x000fe40000000000 */
        /* <DEDUP_REMOVED lines=11> */
.L_x_2:
[----:B------:R-:W-:-:S13]  /*0e20*/  ISETP.NE.AND P0, PT, R5, RZ, PT ;  /* 0x000000ff0500720c */ /* 0x000fda0003f05270 */
[----:B------:R-:W0:Y:S02]  /*0e30*/  @P0 LDC.64 R2, c[0x0][0x380] ;  /* 0x0000e000ff020b82 */ /* 0x000e240000000a00 */
[----:B0-----:R0:W-:Y:S01]  /*0e40*/  @P0 STG.E desc[UR10][R2.64], R5 ;  /* 0x0000000502000986 */ /* 0x0011e2000c10190a */
[----:B------:R-:W-:Y:S05]  /*0e50*/  @P0 EXIT ;  /* 0x000000000000094d */ /* 0x000fea0003800000 */
[----:B------:R-:W-:Y:S01]  /*0e60*/  UISETP.LT.U32.AND UP0, UPT, UR5, UR4, UPT ;  /* 0x000000040500728c */ /* 0x000fe2000bf01070 */
[----:B0-----:R-:W-:-:S03]  /*0e70*/  IMAD.MOV.U32 R5, RZ, RZ, 0x1 ;  /* 0x00000001ff057424 */ /* 0x001fc600078e00ff */
[----:B------:R-:W-:-:S04]  /*0e80*/  UISETP.LT.AND.EX UP0, UPT, URZ, UR12, UPT, UP0 ;  /* 0x0000000cff00728c */ /* 0x000fc8000bf01300 */
[----:B------:R-:W-:-:S04]  /*0e90*/  USEL UR6, UR5, UR4, UP0 ;  /* 0x0000000405067287 */ /* 0x000fc80008000000 */
[----:B------:R-:W-:-:S09]  /*0ea0*/  UISETP.NE.AND UP0, UPT, UR6, 0x3, UPT ;  /* 0x000000030600788c */ /* 0x000fd2000bf05270 */
[----:B------:R-:W-:Y:S05]  /*0eb0*/  BRA.U UP0, `(.L_x_3) ;  /* 0x0000000500287547 */ /* 0x000fea000b800000 */
[----:B------:R-:W-:Y:S01]  /*0ec0*/  UMOV UR6, 0x5 ;  /* 0x0000000500067882 */ /* 0x000fe20000000000 */
[----:B------:R-:W-:Y:S01]  /*0ed0*/  IMAD.MOV.U32 R5, RZ, RZ, 0x2 ;  /* 0x00000002ff057424 */ /* 0x000fe200078e00ff */
[----:B------:R-:W-:-:S04]  /*0ee0*/  UPRMT UR6, UR6, 0x3210, URZ ;  /* 0x0000321006067896 */ /* 0x000fc800080000ff */
[----:B------:R-:W-:-:S04]  /*0ef0*/  UISETP.LT.U32.AND UP0, UPT, UR6, UR4, UPT ;  /* 0x000000040600728c */ /* 0x000fc8000bf01070 */
[----:B------:R-:W-:-:S04]  /*0f00*/  UISETP.LT.AND.EX UP0, UPT, URZ, UR12, UPT, UP0 ;  /* 0x0000000cff00728c */ /* 0x000fc8000bf01300 */
[----:B------:R-:W-:-:S04]  /*0f10*/  USEL UR6, UR6, UR4, UP0 ;  /* 0x0000000406067287 */ /* 0x000fc80008000000 */
        /* <DEDUP_REMOVED lines=8> */
[----:B------:R-:W-:-:S04]  /*0fa0*/  UISETP.LT.U32.AND UP0, UPT, UR6, UR7, UPT ;  /* 0x000000070600728c */ /* 0x000fc8000bf01070 */
[----:B------:R-:W-:-:S04]  /*0fb0*/  UISETP.LT.AND.EX UP0, UPT, URZ, UR9, UPT, UP0 ;  /* 0x00000009ff00728c */ /* 0x000fc8000bf01300 */
[----:B------:R-:W-:Y:S02]  /*0fc0*/  USEL UR8, UR6, UR7, UP0 ;  /* 0x0000000706087287 */ /* 0x000fe40008000000 */
[----:B------:R-:W-:Y:S02]  /*0fd0*/  USEL UR9, UR9, URZ, !UP0 ;  /* 0x000000ff09097287 */ /* 0x000fe4000c000000 */
[----:B------:R-:W-:Y:S02]  /*0fe0*/  USHF.R.S32.HI UR7, URZ, 0x1f, UR8 ;  /* 0x0000001fff077899 */ /* 0x000fe40008011408 */
[----:B------:R-:W-:Y:S02]  /*0ff0*/  UISETP.GE.AND UP0, UPT, UR9, URZ, UPT ;  /* 0x000000ff0900728c */ /* 0x000fe4000bf06270 */
[----:B------:R-:W-:-:S03]  /*1000*/  ULOP3.LUT UR7, UR7, UR9, URZ, 0x3c, !UPT ;  /* 0x0000000907077292 */ /* 0x000fc6000f8e3cff */
[----:B------:R-:W-:Y:S01]  /*1010*/  UMOV UR9, 0x7fffffff ;  /* 0x7fffffff00097882 */ /* 0x000fe20000000000 */
[----:B------:R-:W-:-:S11]  /*1020*/  UISETP.EQ.AND UP1, UPT, UR7, URZ, UPT ;  /* 0x000000ff0700728c */ /* 0x000fd6000bf22270 */
[----:B------:R-:W-:-:S04]  /*1030*/  @!UP1 USEL UR8, UR9, 0x80000000, UP0 ;  /* 0x8000000009089887 */ /* 0x000fc80008000000 */
[----:B------:R-:W-:-:S09]  /*1040*/  UISETP.NE.AND UP0, UPT, UR8, 0x1, UPT ;  /* 0x000000010800788c */ /* 0x000fd2000bf05270 */
[----:B------:R-:W-:Y:S05]  /*1050*/  BRA.U UP0, `(.L_x_3) ;  /* 0x0000000100c07547 */ /* 0x000fea000b800000 */
[----:B------:R-:W-:Y:S01]  /*1060*/  UMOV UR7, 0xa ;  /* 0x0000000a00077882 */ /* 0x000fe20000000000 */
[----:B------:R-:W-:Y:S01]  /*1070*/  IMAD.MOV.U32 R5, RZ, RZ, 0x4 ;  /* 0x00000004ff057424 */ /* 0x000fe200078e00ff */
[----:B------:R-:W-:Y:S02]  /*1080*/  UPRMT UR8, UR7, 0x3210, URZ ;  /* 0x0000321007087896 */ /* 0x000fe400080000ff */
[----:B------:R-:W-:Y:S02]  /*1090*/  USHF.R.S32.HI UR7, URZ, 0x1f, UR6 ;  /* 0x0000001fff077899 */ /* 0x000fe40008011406 */
[----:B------:R-:W-:-:S04]  /*10a0*/  UISETP.LT.U32.AND UP0, UPT, UR8, UR6, UPT ;  /* 0x000000060800728c */ /* 0x000fc8000bf01070 */
[----:B------:R-:W-:-:S04]  /*10b0*/  UISETP.LT.AND.EX UP0, UPT, URZ, UR7, UPT, UP0 ;  /* 0x00000007ff00728c */ /* 0x000fc8000bf01300 */
[----:B------:R-:W-:-:S04]  /*10c0*/  USEL UR7, UR7, URZ, !UP0 ;  /* 0x000000ff07077287 */ /* 0x000fc8000c000000 */
[----:B------:R-:W-:Y:S02]  /*10d0*/  UISETP.GE.AND UP1, UPT, UR7, URZ, UPT ;  /* 0x000000ff0700728c */ /* 0x000fe4000bf26270 */
[----:B------:R-:W-:Y:S02]  /*10e0*/  USEL UR7, UR8, UR6, UP0 ;  /* 0x0000000608077287 */ /* 0x000fe40008000000 */
[----:B------:R-:W-:-:S04]  /*10f0*/  USEL UR6, URZ, 0xffffffff, !UP1 ;  /* 0xffffffffff067887 */ /* 0x000fc8000c800000 */
[----:B------:R-:W-:-:S04]  /*1100*/  ULOP3.LUT UR6, UR6, UR7, URZ, 0xc0, !UPT ;  /* 0x0000000706067292 */ /* 0x000fc8000f8ec0ff */
[----:B------:R-:W-:-:S09]  /*1110*/  UISETP.NE.AND UP0, UPT, UR6, URZ, UPT ;  /* 0x000000ff0600728c */ /* 0x000fd2000bf05270 */
[----:B------:R-:W-:Y:S05]  /*1120*/  BRA.U UP0, `(.L_x_3) ;  /* 0x00000001008c7547 */ /* 0x000fea000b800000 */
[----:B------:R-:W-:Y:S01]  /*1130*/  UMOV UR6, 0xffffffec ;  /* 0xffffffec00067882 */ /* 0x000fe20000000000 */
        /* <DEDUP_REMOVED lines=9> */
[----:B------:R-:W-:-:S04]  /*11d0*/  ULOP3.LUT UR6, UR6, UR8, URZ, 0x3c, !UPT ;  /* 0x0000000806067292 */ /* 0x000fc8000f8e3cff */
[----:B------:R-:W-:-:S11]  /*11e0*/  UISETP.EQ.AND UP1, UPT, UR6, URZ, UPT ;  /* 0x000000ff0600728c */ /* 0x000fd6000bf22270 */
[----:B------:R-:W-:-:S04]  /*11f0*/  @!UP1 USEL UR7, UR9, 0x80000000, UP0 ;  /* 0x8000000009079887 */ /* 0x000fc80008000000 */
[----:B------:R-:W-:-:S04]  /*1200*/  UIADD3 UR6, UPT, UPT, UR7, 0x6, URZ ;  /* 0x0000000607067890 */ /* 0x000fc8000fffe0ff */
[----:B------:R-:W-:-:S09]  /*1210*/  UISETP.NE.AND UP0, UPT, UR6, -0xe, UPT ;  /* 0xfffffff20600788c */ /* 0x000fd2000bf05270 */
[----:B------:R-:W-:Y:S05]  /*1220*/  BRA.U UP0, `(.L_x_3) ;  /* 0x00000001004c7547 */ /* 0x000fea000b800000 */
[----:B------:R-:W-:Y:S02]  /*1230*/  UMOV UR6, 0xffffffdf ;  /* 0xffffffdf00067882 */ /* 0x000fe40000000000 */
        /* <DEDUP_REMOVED lines=11> */
[----:B------:R-:W-:Y:S02]  /*12f0*/  USHF.R.S32.HI UR6, URZ, 0x1f, UR7 ;  /* 0x0000001fff067899 */ /* 0x000fe40008011407 */
[----:B------:R-:W-:-:S04]  /*1300*/  UISETP.GT.U32.AND UP0, UPT, UR7, 0x9, UPT ;  /* 0x000000090700788c */ /* 0x000fc8000bf04070 */
[----:B------:R-:W-:-:S04]  /*1310*/  UISETP.GT.AND.EX UP0, UPT, UR6, URZ, UPT, UP0 ;  /* 0x000000ff0600728c */ /* 0x000fc8000bf04300 */
[----:B------:R-:W-:-:S04]  /*1320*/  USEL UR6, UR7, 0x9, UP0 ;  /* 0x0000000907067887 */ /* 0x000fc80008000000 */
[----:B------:R-:W-:-:S04]  /*1330*/  UISETP.NE.AND UP0, UPT, UR6, 0x9, UPT ;  /* 0x000000090600788c */ /* 0x000fc8000bf05270 */
[----:B------:R-:W-:-:S06]  /*1340*/  USEL UR6, URZ, 0x7, !UP0 ;  /* 0x00000007ff067887 */ /* 0x000fcc000c000000 */
[----:B------:R-:W-:-:S07]  /*1350*/  IMAD.U32 R5, RZ, RZ, UR6 ;  /* 0x00000006ff057e24 */ /* 0x000fce000f8e00ff */
.L_x_3:
[----:B------:R-:W-:-:S13]  /*1360*/  ISETP.NE.AND P0, PT, R5, RZ, PT ;  /* 0x000000ff0500720c */ /* 0x000fda0003f05270 */
[----:B------:R-:W0:Y:S02]  /*1370*/  @P0 LDC.64 R2, c[0x0][0x380] ;  /* 0x0000e000ff020b82 */ /* 0x000e240000000a00 */
[----:B0-----:R0:W-:Y:S01]  /*1380*/  @P0 STG.E desc[UR10][R2.64], R5 ;  /* 0x0000000502000986 */ /* 0x0011e2000c10190a */
[----:B------:R-:W-:Y:S05]  /*1390*/  @P0 EXIT ;  /* 0x000000000000094d */ /* 0x000fea0003800000 */
[----:B------:R-:W-:Y:S01]  /*13a0*/  UISETP.GT.U32.AND UP0, UPT, UR5, UR4, UPT ;  /* 0x000000040500728c */ /* 0x000fe2000bf04070 */
[----:B0-----:R-:W-:-:S03]  /*13b0*/  IMAD.MOV.U32 R5, RZ, RZ, 0x1 ;  /* 0x00000001ff057424 */ /* 0x001fc600078e00ff */
[----:B------:R-:W-:-:S04]  /*13c0*/  UISETP.GT.AND.EX UP0, UPT, URZ, UR12, UPT, UP0 ;  /* 0x0000000cff00728c */ /* 0x000fc8000bf04300 */
[----:B------:R-:W-:-:S04]  /*13d0*/  USEL UR6, UR5, UR4, UP0 ;  /* 0x0000000405067287 */ /* 0x000fc80008000000 */
[----:B------:R-:W-:-:S09]  /*13e0*/  UISETP.NE.AND UP0, UPT, UR6, 0x4, UPT ;  /* 0x000000040600788c */ /* 0x000fd2000bf05270 */
[----:B------:R-:W-:Y:S05]  /*13f0*/  BRA.U UP0, `(.L_x_4) ;  /* 0x0000000500107547 */ /* 0x000fea000b800000 */
[----:B------:R-:W-:Y:S01]  /*1400*/  UMOV UR6, 0x5 ;  /* 0x0000000500067882 */ /* 0x000fe20000000000 */
[----:B------:R-:W-:Y:S01]  /*1410*/  IMAD.MOV.U32 R5, RZ, RZ, 0x2 ;  /* 0x00000002ff057424 */ /* 0x000fe200078e00ff */
[----:B------:R-:W-:-:S04]  /*1420*/  UPRMT UR6, UR6, 0x3210, URZ ;  /* 0x0000321006067896 */ /* 0x000fc800080000ff */
[----:B------:R-:W-:-:S04]  /*1430*/  UISETP.GT.U32.AND UP0, UPT, UR6, UR4, UPT ;  /* 0x000000040600728c */ /* 0x000fc8000bf04070 */
[----:B------:R-:W-:-:S04]  /*1440*/  UISETP.GT.AND.EX UP0, UPT, URZ, UR12, UPT, UP0 ;  /* 0x0000000cff00728c */ /* 0x000fc8000bf04300 */
[----:B------:R-:W-:-:S04]  /*1450*/  USEL UR6, UR6, UR4, UP0 ;  /* 0x0000000406067287 */ /* 0x000fc80008000000 */
[----:B------:R-:W-:-:S09]  /*1460*/  UISETP.NE.AND UP0, UPT, UR6, 0x5, UPT ;  /* 0x000000050600788c */ /* 0x000fd2000bf05270 */
[----:B------:R-:W-:Y:S05]  /*1470*/  BRA.U UP0, `(.L_x_4) ;  /* 0x0000000100f07547 */ /* 0x000fea000b800000 */
[----:B------:R-:W-:Y:S01]  /*1480*/  UMOV UR6, 0xffffffff ;  /* 0xffffffff00067882 */ /* 0x000fe20000000000 */
[----:B------:R-:W-:Y:S01]  /*1490*/  UMOV UR7, 0x1 ;  /* 0x0000000100077882 */ /* 0x000fe20000000000 */
[----:B------:R-:W-:Y:S01]  /*14a0*/  UPRMT UR6, UR6, 0x3210, URZ ;  /* 0x0000321006067896 */ /* 0x000fe200080000ff */
[----:B------:R-:W-:Y:S01]  /*14b0*/  IMAD.MOV.U32 R5, RZ, RZ, 0x3 ;  /* 0x00000003ff057424 */ /* 0x000fe200078e00ff */
[----:B------:R-:W-:Y:S01]  /*14c0*/  UPRMT UR7, UR7, 0x3210, URZ ;  /* 0x0000321007077896 */ /* 0x000fe200080000ff */
[----:B------:R-:W-:-:S03]  /*14d0*/  UMOV UR12, 0x7fffffff ;  /* 0x7fffffff000c7882 */ /* 0x000fc60000000000 */
[----:B------:R-:W-:Y:S02]  /*14e0*/  USHF.R.S32.HI UR9, URZ, 0x1f, UR7 ;  /* 0x0000001fff097899 */ /* 0x000fe40008011407 */
[----:B------:R-:W-:-:S04]  /*14f0*/  UISETP.GT.U32.AND UP0, UPT, UR6, UR7, UPT ;  /* 0x000000070600728c */ /* 0x000fc8000bf04070 */
[----:B------:R-:W-:-:S04]  /*1500*/  UISETP.GT.AND.EX UP0, UPT, URZ, UR9, UPT, UP0 ;  /* 0x00000009ff00728c */ /* 0x000fc8000bf04300 */
[----:B------:R-:W-:Y:S02]  /*1510*/  USEL UR8, UR6, UR7, UP0 ;  /* 0x0000000706087287 */ /* 0x000fe40008000000 */
[----:B------:R-:W-:Y:S02]  /*1520*/  USEL UR9, UR9, URZ, !UP0 ;  /* 0x000000ff09097287 */ /* 0x000fe4000c000000 */
[----:B------:R-:W-:Y:S02]  /*1530*/  USHF.R.S32.HI UR6, URZ, 0x1f, UR8 ;  /* 0x0000001fff067899 */ /* 0x000fe40008011408 */
[----:B------:R-:W-:Y:S02]  /*1540*/  UISETP.GE.AND UP0, UPT, UR9, URZ, UPT ;  /* 0x000000ff0900728c */ /* 0x000fe4000bf06270 */
[----:B------:R-:W-:Y:S02]  /*1550*/  ULOP3.LUT UR7, UR6, UR9, URZ, 0x3c, !UPT ;  /* 0x0000000906077292 */ /* 0x000fe4000f8e3cff */
[----:B------:R-:W-:-:S02]  /*1560*/  USEL UR6, UR12, 0x80000000, UP0 ;  /* 0x800000000c067887 */ /* 0x000fc40008000000 */
[----:B------:R-:W-:-:S04]  /*1570*/  UISETP.EQ.AND UP0, UPT, UR7, URZ, UPT ;  /* 0x000000ff0700728c */ /* 0x000fc8000bf02270 */
[----:B------:R-:W-:-:S04]  /*1580*/  USEL UR6, UR8, UR6, UP0 ;  /* 0x0000000608067287 */ /* 0x000fc80008000000 */
[----:B------:R-:W-:-:S09]  /*1590*/  UISETP.NE.AND UP0, UPT, UR6, 0x7fffffff, UPT ;  /* 0x7fffffff0600788c */ /* 0x000fd2000bf05270 */
[----:B------:R-:W-:Y:S05]  /*15a0*/  BRA.U UP0, `(.L_x_4) ;  /* 0x0000000100a47547 */ /* 0x000fea000b800000 */
[----:B------:R-:W-:Y:S01]  /*15b0*/  UISETP.GE.AND UP0, UPT, UR9, URZ, UPT ;  /* 0x000000ff0900728c */ /* 0x000fe2000bf06270 */
[----:B------:R-:W-:-:S03]  /*15c0*/  IMAD.MOV.U32 R5, RZ, RZ, 0x4 ;  /* 0x00000004ff057424 */ /* 0x000fc600078e00ff */
[----:B------:R-:W-:-:S04]  /*15d0*/  USEL UR6, URZ, 0xffffffff, !UP0 ;  /* 0xffffffffff067887 */ /* 0x000fc8000c000000 */
[----:B------:R-:W-:-:S04]  /*15e0*/  ULOP3.LUT UR6, UR6, UR8, URZ, 0xc0, !UPT ;  /* 0x0000000806067292 */ /* 0x000fc8000f8ec0ff */
[----:B------:R-:W-:-:S09]  /*15f0*/  UISETP.NE.AND UP0, UPT, UR6, -0x1, UPT ;  /* 0xffffffff0600788c */ /* 0x000fd2000bf05270 */
[----:B------:R-:W-:Y:S05]  /*1600*/  BRA.U UP0, `(.L_x_4) ;  /* 0x00000001008c7547 */ /* 0x000fea000b800000 */
[----:B------:R-:W-:Y:S01]  /*1610*/  UMOV UR6, 0xffffffec ;  /* 0xffffffec00067882 */ /* 0x000fe20000000000 */
[----:B------:R-:W-:Y:S01]  /*1620*/  IMAD.MOV.U32 R5, RZ, RZ, 0x5 ;  /* 0x00000005ff057424 */ /* 0x000fe200078e00ff */
[----:B------:R-:W-:-:S04]  /*1630*/  UPRMT UR6, UR6, 0x3210, URZ ;  /* 0x0000321006067896 */ /* 0x000fc800080000ff */
[----:B------:R-:W-:Y:S02]  /*1640*/  USHF.R.S32.HI UR8, URZ, 0x1f, UR6 ;  /* 0x0000001fff087899 */ /* 0x000fe40008011406 */
[----:B------:R-:W-:-:S04]  /*1650*/  UISETP.GT.U32.AND UP0, UPT, UR4, UR6, UPT ;  /* 0x000000060400728c */ /* 0x000fc8000bf04070 */
[----:B------:R-:W-:-:S04]  /*1660*/  UISETP.GT.AND.EX UP0, UPT, URZ, UR8, UPT, UP0 ;  /* 0x00000008ff00728c */ /* 0x000fc8000bf04300 */
        /* <DEDUP_REMOVED lines=8> */
[----:B------:R-:W-:-:S09]  /*16f0*/  UISETP.NE.AND UP0, UPT, UR6, 0xa, UPT ;  /* 0x0000000a0600788c */ /* 0x000fd2000bf05270 */
[----:B------:R-:W-:Y:S05]  /*1700*/  BRA.U UP0, `(.L_x_4) ;  /* 0x00000001004c7547 */ /* 0x000fea000b800000 */
[----:B------:R-:W-:Y:S02]  /*1710*/  UMOV UR6, 0xffffffdf ;  /* 0xffffffdf00067882 */ /* 0x000fe40000000000 */
        /* <DEDUP_REMOVED lines=18> */
.L_x_4:
[----:B------:R-:W-:-:S13]  /*1840*/  ISETP.NE.AND P0, PT, R5, RZ, PT ;  /* 0x000000ff0500720c */ /* 0x000fda0003f05270 */
[----:B------:R-:W0:Y:S02]  /*1850*/  @P0 LDC.64 R2, c[0x0][0x380] ;  /* 0x0000e000ff020b82 */ /* 0x000e240000000a00 */
[----:B0-----:R0:W-:Y:S01]  /*1860*/  @P0 STG.E desc[UR10][R2.64], R5 ;  /* 0x0000000502000986 */ /* 0x0011e2000c10190a */
[----:B------:R-:W-:Y:S05]  /*1870*/  @P0 EXIT ;  /* 0x000000000000094d */ /* 0x000fea0003800000 */
[----:B------:R-:W-:Y:S01]  /*1880*/  UISETP.LT.U32.AND UP0, UPT, UR4, 0x20, UPT ;  /* 0x000000200400788c */ /* 0x000fe2000bf01070 */
[----:B------:R-:W-:Y:S01]  /*1890*/  UMOV UR6, 0x1 ;  /* 0x0000000100067882 */ /* 0x000fe20000000000 */
[----:B------:R-:W-:Y:S02]  /*18a0*/  UMOV UR9, 0x1 ;  /* 0x0000000100097882 */ /* 0x000fe40000000000 */
[----:B------:R-:W-:Y:S02]  /*18b0*/  UISETP.LT.AND.EX UP0, UPT, URZ, URZ, UPT, UP0 ;  /* 0x000000ffff00728c */ /* 0x000fe4000bf01300 */
[----:B------:R-:W-:Y:S02]  /*18c0*/  UPRMT UR13, UR6, 0x3210, URZ ;  /* 0x00003210060d7896 */ /* 0x000fe400080000ff */
[----:B------:R-:W-:-:S04]  /*18d0*/  USEL UR12, UR4, 0x20, UP0 ;  /* 0x00000020040c7887 */ /* 0x000fc80008000000 */
[----:B------:R-:W-:-:S04]  /*18e0*/  USHF.L.U32 UR6, UR13, UR12, URZ ;  /* 0x0000000c0d067299 */ /* 0x000fc800080006ff */
[----:B------:R-:W-:-:S09]  /*18f0*/  UISETP.NE.AND UP0, UPT, UR6, 0x10, UPT ;  /* 0x000000100600788c */ /* 0x000fd2000bf05270 */
[----:B------:R-:W-:Y:S05]  /*1900*/  BRA.U UP0, `(.L_x_5) ;  /* 0x0000000100b47547 */ /* 0x000fea000b800000 */
[----:B------:R-:W-:Y:S01]  /*1910*/  UMOV UR6, 0x21 ;  /* 0x0000002100067882 */ /* 0x000fe20000000000 */
[----:B------:R-:W-:Y:S01]  /*1920*/  UMOV UR9, 0x2 ;  /* 0x0000000200097882 */ /* 0x000fe20000000000 */
[----:B------:R-:W-:-:S04]  /*1930*/  UPRMT UR6, UR6, 0x3210, URZ ;  /* 0x0000321006067896 */ /* 0x000fc800080000ff */
[----:B------:R-:W-:-:S04]  /*1940*/  UISETP.LT.U32.AND UP0, UPT, UR6, 0x20, UPT ;  /* 0x000000200600788c */ /* 0x000fc8000bf01070 */
[----:B------:R-:W-:-:S04]  /*1950*/  UISETP.LT.AND.EX UP0, UPT, URZ, URZ, UPT, UP0 ;  /* 0x000000ffff00728c */ /* 0x000fc8000bf01300 */
[----:B------:R-:W-:-:S04]  /*1960*/  USEL UR7, UR6, 0x20, UP0 ;  /* 0x0000002006077887 */ /* 0x000fc80008000000 */
[----:B------:R-:W-:-:S04]  /*1970*/  USHF.L.U32 UR7, UR13, UR7, URZ ;  /* 0x000000070d077299 */ /* 0x000fc800080006ff */
[----:B------:R-:W-:-:S09]  /*1980*/  UISETP.NE.AND UP0, UPT, UR7, URZ, UPT ;  /* 0x000000ff0700728c */ /* 0x000fd2000bf05270 */
        /* <DEDUP_REMOVED lines=10> */
[----:B------:R-:W-:Y:S02]  /*1a30*/  UMOV UR8, 0x2 ;  /* 0x0000000200087882 */ /* 0x000fe40000000000 */
[----:B------:R-:W-:-:S04]  /*1a40*/  UPRMT UR8, UR8, 0x3210, URZ ;  /* 0x0000321008087896 */ /* 0x000fc800080000ff */
[----:B------:R-:W-:-:S04]  /*1a50*/  UISETP.LT.U32.AND UP0, UPT, UR8, 0x20, UPT ;  /* 0x000000200800788c */ /* 0x000fc8000bf01070 */
[----:B------:R-:W-:-:S04]  /*1a60*/  UISETP.LT.AND.EX UP0, UPT, URZ, URZ, UPT, UP0 ;  /* 0x000000ffff00728c */ /* 0x000fc8000bf01300 */
[----:B------:R-:W-:-:S04]  /*1a70*/  USEL UR9, UR8, 0x20, UP0 ;  /* 0x0000002008097887 */ /* 0x000fc80008000000 */
[----:B------:R-:W-:-:S04]  /*1a80*/  USHF.L.U32 UR9, UR13, UR9, URZ ;  /* 0x000000090d097299 */ /* 0x000fc800080006ff */
[----:B------:R-:W-:-:S03]  /*1a90*/  UISETP.NE.AND UP0, UPT, UR9, 0x4, UPT ;  /* 0x000000040900788c */ /* 0x000fc6000bf05270 */
[----:B------:R-:W-:-:S06]  /*1aa0*/  UMOV UR9, 0x4 ;  /* 0x0000000400097882 */ /* 0x000fcc0000000000 */
[----:B------:R-:W-:Y:S05]  /*1ab0*/  BRA.U UP0, `(.L_x_5) ;  /* 0x0000000100487547 */ /* 0x000fea000b800000 */
[----:B------:R-:W-:-:S04]  /*1ac0*/  ULOP3.LUT UR9, UR4, 0x1f, URZ, 0xc0, !UPT ;  /* 0x0000001f04097892 */ /* 0x000fc8000f8ec0ff */
[----:B------:R-:W-:-:S04]  /*1ad0*/  USHF.L.U32 UR9, UR13, UR9, URZ ;  /* 0x000000090d097299 */ /* 0x000fc800080006ff */
[----:B------:R-:W-:-:S03]  /*1ae0*/  UISETP.NE.AND UP0, UPT, UR9, 0x10, UPT ;  /* 0x000000100900788c */ /* 0x000fc6000bf05270 */
[----:B------:R-:W-:-:S06]  /*1af0*/  UMOV UR9, 0x5 ;  /* 0x0000000500097882 */ /* 0x000fcc0000000000 */
[----:B------:R-:W-:Y:S05]  /*1b00*/  BRA.U UP0, `(.L_x_5) ;  /* 0x0000000100347547 */ /* 0x000fea000b800000 */
[----:B------:R-:W-:Y:S01]  /*1b10*/  ULOP3.LUT UR6, UR6, 0x1f, URZ, 0xc0, !UPT ;  /* 0x0000001f06067892 */ /* 0x000fe2000f8ec0ff */
[----:B------:R-:W-:-:S03]  /*1b20*/  UMOV UR9, 0x6 ;  /* 0x0000000600097882 */ /* 0x000fc60000000000 */
[----:B------:R-:W-:-:S04]  /*1b30*/  USHF.L.U32 UR6, UR13, UR6, URZ ;  /* 0x000000060d067299 */ /* 0x000fc800080006ff */
[----:B------:R-:W-:-:S09]  /*1b40*/  UISETP.NE.AND UP0, UPT, UR6, 0x2, UPT ;  /* 0x000000020600788c */ /* 0x000fd2000bf05270 */
[----:B------:R-:W-:Y:S05]  /*1b50*/  BRA.U UP0, `(.L_x_5) ;  /* 0x0000000100207547 */ /* 0x000fea000b800000 */
[----:B------:R-:W-:Y:S01]  /*1b60*/  ULOP3.LUT UR6, UR7, 0x1f, URZ, 0xc0, !UPT ;  /* 0x0000001f07067892 */ /* 0x000fe2000f8ec0ff */
[----:B------:R-:W-:-:S03]  /*1b70*/  UMOV UR9, 0x7 ;  /* 0x0000000700097882 */ /* 0x000fc60000000000 */
[----:B------:R-:W-:-:S04]  /*1b80*/  USHF.L.U32 UR6, UR13, UR6, URZ ;  /* 0x000000060d067299 */ /* 0x000fc800080006ff */
[----:B------:R-:W-:-:S11]  /*1b90*/  UISETP.NE.AND UP0, UPT, UR6, 0x1, UPT ;  /* 0x000000010600788c */ /* 0x000fd6000bf05270 */
[----:B------:R-:W-:-:S04]  /*1ba0*/  @!UP0 ULOP3.LUT UR6, UR8, 0x1f, URZ, 0xc0, !UPT ;  /* 0x0000001f08068892 */ /* 0x000fc8000f8ec0ff */
[----:B------:R-:W-:-:S04]  /*1bb0*/  @!UP0 USHF.L.U32 UR6, UR13, UR6, URZ ;  /* 0x000000060d068299 */ /* 0x000fc800080006ff */
[----:B------:R-:W-:-:S04]  /*1bc0*/  @!UP0 UISETP.NE.AND UP1, UPT, UR6, 0x4, UPT ;  /* 0x000000040600888c */ /* 0x000fc8000bf25270 */
[----:B------:R-:W-:-:S12]  /*1bd0*/  @!UP0 USEL UR9, URZ, 0x8, !UP1 ;  /* 0x00000008ff098887 */ /* 0x000fd8000c800000 */
.L_x_5:
[----:B------:R-:W-:Y:S01]  /*1be0*/  ISETP.NE.AND P0, PT, RZ, UR9, PT ;  /* 0x00000009ff007c0c */ /* 0x000fe2000bf05270 */
[----:B0-----:R-:W-:-:S12]  /*1bf0*/  IMAD.U32 R5, RZ, RZ, UR9 ;  /* 0x00000009ff057e24 */ /* 0x001fd8000f8e00ff */
[----:B------:R-:W0:Y:S02]  /*1c00*/  @P0 LDC.64 R2, c[0x0][0x380] ;  /* 0x0000e000ff020b82 */ /* 0x000e240000000a00 */
[----:B0-----:R0:W-:Y:S01]  /*1c10*/  @P0 STG.E desc[UR10][R2.64], R5 ;  /* 0x0000000502000986 */ /* 0x0011e2000c10190a */
[----:B------:R-:W-:Y:S05]  /*1c20*/  @P0 EXIT ;  /* 0x000000000000094d */ /* 0x000fea0003800000 */
[----:B------:R-:W-:Y:S01]  /*1c30*/  UMOV UR6, 0x20 ;  /* 0x0000002000067882 */ /* 0x000fe20000000000 */
[----:B------:R-:W-:Y:S01]  /*1c40*/  UMOV UR14, 0x1 ;  /* 0x00000001000e7882 */ /* 0x000fe20000000000 */
[----:B------:R-:W-:-:S04]  /*1c50*/  UPRMT UR8, UR6, 0x3210, URZ ;  /* 0x0000321006087896 */ /* 0x000fc800080000ff */
[----:B------:R-:W-:-:S04]  /*1c60*/  USHF.R.S32.HI UR6, URZ, 0x1f, UR8 ;  /* 0x0000001fff067899 */ /* 0x000fc80008011408 */
[----:B------:R-:W-:-:S04]  /*1c70*/  USHF.R.S64 UR7, UR8, UR12, UR6 ;  /* 0x0000000c08077299 */ /* 0x000fc80008001006 */
        /* <DEDUP_REMOVED lines=8> */
[----:B------:R-:W-:-:S04]  /*1d00*/  USHF.R.S64 UR7, UR13, UR7, URZ ;  /* 0x000000070d077299 */ /* 0x000fc800080010ff */
[----:B------:R-:W-:-:S09]  /*1d10*/  UISETP.NE.AND UP0, UPT, UR7, URZ, UPT ;  /* 0x000000ff0700728c */ /* 0x000fd2000bf05270 */
[----:B------:R-:W-:Y:S05]  /*1d20*/  BRA.U UP0, `(.L_x_6) ;  /* 0x00000001008c7547 */ /* 0x000fea000b800000 */
[----:B------:R-:W-:Y:S02]  /*1d30*/  UISETP.LT.U32.AND UP0, UPT, UR8, 0x20, UPT ;  /* 0x000000200800788c */ /* 0x000fe4000bf01070 */
[----:B------:R-:W-:Y:S02]  /*1d40*/  USHF.R.S32.HI UR12, URZ, 0x1f, UR13 ;  /* 0x0000001fff0c7899 */ /* 0x000fe4000801140d */
[----:B------:R-:W-:Y:S01]  /*1d50*/  UISETP.LT.AND.EX UP0, UPT, URZ, URZ, UPT, UP0 ;  /* 0x000000ffff00728c */ /* 0x000fe2000bf01300 */
[----:B------:R-:W-:-:S03]  /*1d60*/  UMOV UR14, 0x3 ;  /* 0x00000003000e7882 */ /* 0x000fc60000000000 */
[----:B------:R-:W-:-:S04]  /*1d70*/  USEL UR7, UR8, 0x20, UP0 ;  /* 0x0000002008077887 */ /* 0x000fc80008000000 */
[----:B------:R-:W-:-:S04]  /*1d80*/  USHF.R.S64 UR7, UR13, UR7, UR12 ;  /* 0x000000070d077299 */ /* 0x000fc8000800100c */
[----:B------:R-:W-:-:S09]  /*1d90*/  UISETP.NE.AND UP0, UPT, UR7, URZ, UPT ;  /* 0x000000ff0700728c */ /* 0x000fd2000bf05270 */
[----:B------:R-:W-:Y:S05]  /*1da0*/  BRA.U UP0, `(.L_x_6) ;  /* 0x00000001006c7547 */ /* 0x000fea000b800000 */
[----:B------:R-:W-:Y:S02]  /*1db0*/  UMOV UR7, 0x2 ;  /* 0x0000000200077882 */ /* 0x000fe40000000000 */
[----:B------:R-:W-:-:S04]  /*1dc0*/  UPRMT UR7, UR7, 0x3210, URZ ;  /* 0x0000321007077896 */ /* 0x000fc800080000ff */
[----:B------:R-:W-:-:S04]  /*1dd0*/  UISETP.LT.U32.AND UP0, UPT, UR7, 0x20, UPT ;  /* 0x000000200700788c */ /* 0x000fc8000bf01070 */
[----:B------:R-:W-:-:S04]  /*1de0*/  UISETP.LT.AND.EX UP0, UPT, URZ, URZ, UPT, UP0 ;  /* 0x000000ffff00728c */ /* 0x000fc8000bf01300 */
[----:B------:R-:W-:-:S04]  /*1df0*/  USEL UR14, UR7, 0x20, UP0 ;  /* 0x00000020070e7887 */ /* 0x000fc80008000000 */
[----:B------:R-:W-:-:S03]  /*1e00*/  USHF.R.S64 UR5, UR5, UR14, URZ ;  /* 0x0000000e05057299 */ /* 0x000fc600080010ff */
[----:B------:R-:W-:Y:S01]  /*1e10*/  UMOV UR14, 0x4 ;  /* 0x00000004000e7882 */ /* 0x000fe20000000000 */
[----:B------:R-:W-:-:S09]  /*1e20*/  UISETP.NE.AND UP0, UPT, UR5, URZ, UPT ;  /* 0x000000ff0500728c */ /* 0x000fd2000bf05270 */
[----:B------:R-:W-:Y:S05]  /*1e30*/  BRA.U UP0, `(.L_x_6) ;  /* 0x0000000100487547 */ /* 0x000fea000b800000 */
[----:B------:R-:W-:Y:S01]  /*1e40*/  ULOP3.LUT UR4, UR4, 0x1f, URZ, 0xc0, !UPT ;  /* 0x0000001f04047892 */ /* 0x000fe2000f8ec0ff */
[----:B------:R-:W-:-:S03]  /*1e50*/  UMOV UR14, 0x5 ;  /* 0x00000005000e7882 */ /* 0x000fc60000000000 */
[----:B------:R-:W-:-:S04]  /*1e60*/  USHF.R.S64 UR6, UR8, UR4, UR6 ;  /* 0x0000000408067299 */ /* 0x000fc80008001006 */
[----:B------:R-:W-:-:S09]  /*1e70*/  UISETP.NE.AND UP0, UPT, UR6, 0x2, UPT ;  /* 0x000000020600788c */ /* 0x000fd2000bf05270 */
[----:B------:R-:W-:Y:S05]  /*1e80*/  BRA.U UP0, `(.L_x_6) ;  /* 0x0000000100347547 */ /* 0x000fea000b800000 */
[----:B------:R-:W-:Y:S01]  /*1e90*/  ULOP3.LUT UR4, UR9, 0x1f, URZ, 0xc0, !UPT ;  /* 0x0000001f09047892 */ /* 0x000fe2000f8ec0ff */
[----:B------:R-:W-:-:S03]  /*1ea0*/  UMOV UR14, 0x6 ;  /* 0x00000006000e7882 */ /* 0x000fc60000000000 */
[----:B------:R-:W-:-:S04]  /*1eb0*/  USHF.R.S64 UR4, UR13, UR4, URZ ;  /* 0x000000040d047299 */ /* 0x000fc800080010ff */
[----:B------:R-:W-:-:S09]  /*1ec0*/  UISETP.NE.AND UP0, UPT, UR4, URZ, UPT ;  /* 0x000000ff0400728c */ /* 0x000fd2000bf05270 */
[----:B------:R-:W-:Y:S05]  /*1ed0*/  BRA.U UP0, `(.L_x_6) ;  /* 0x0000000100207547 */ /* 0x000fea000b800000 */
[----:B------:R-:W-:Y:S01]  /*1ee0*/  ULOP3.LUT UR4, UR8, 0x1f, URZ, 0xc0, !UPT ;  /* 0x0000001f08047892 */ /* 0x000fe2000f8ec0ff */
[----:B------:R-:W-:-:S03]  /*1ef0*/  UMOV UR14, 0x7 ;  /* 0x00000007000e7882 */ /* 0x000fc60000000000 */
[----:B------:R-:W-:-:S04]  /*1f00*/  USHF.R.S64 UR4, UR13, UR4, UR12 ;  /* 0x000000040d047299 */ /* 0x000fc8000800100c */
[----:B------:R-:W-:-:S11]  /*1f10*/  UISETP.NE.AND UP0, UPT, UR4, 0x1, UPT ;  /* 0x000000010400788c */ /* 0x000fd6000bf05270 */
[----:B------:R-:W-:-:S04]  /*1f20*/  @!UP0 ULOP3.LUT UR4, UR7, 0x1f, URZ, 0xc0, !UPT ;  /* 0x0000001f07048892 */ /* 0x000fc8000f8ec0ff */
[----:B------:R-:W-:-:S04]  /*1f30*/  @!UP0 USHF.R.S64 UR4, UR8, UR4, URZ ;  /* 0x0000000408048299 */ /* 0x000fc800080010ff */
[----:B------:R-:W-:-:S04]  /*1f40*/  @!UP0 UISETP.NE.AND UP1, UPT, UR4, 0x8, UPT ;  /* 0x000000080400888c */ /* 0x000fc8000bf25270 */
[----:B------:R-:W-:-:S12]  /*1f50*/  @!UP0 USEL UR14, URZ, 0x8, !UP1 ;  /* 0x00000008ff0e8887 */ /* 0x000fd8000c800000 */
.L_x_6:
[----:B------:R-:W-:-:S13]  /*1f60*/  ISETP.NE.AND P0, PT, RZ, UR14, PT ;  /* 0x0000000eff007c0c */ /* 0x000fda000bf05270 */
[----:B------:R-:W-:Y:S05]  /*1f70*/  @!P0 EXIT ;  /* 0x000000000000894d */ /* 0x000fea0003800000 */
[----:B0-----:R-:W0:Y:S01]  /*1f80*/  LDC.64 R2, c[0x0][0x380] ;  /* 0x0000e000ff027b82 */ /* 0x001e220000000a00 */
[----:B------:R-:W-:-:S05]  /*1f90*/  IMAD.U32 R5, RZ, RZ, UR14 ;  /* 0x0000000eff057e24 */ /* 0x000fca000f8e00ff */
[----:B0-----:R-:W-:Y:S01]  /*1fa0*/  STG.E desc[UR10][R2.64], R5 ;  /* 0x0000000502007986 */ /* 0x001fe2000c10190a */
[----:B------:R-:W-:Y:S05]  /*1fb0*/  EXIT ;  /* 0x000000000000794d */ /* 0x000fea0003800000 */
.L_x_7:
[----:B------:R-:W-:-:S00]  /*1fc0*/  BRA `(.L_x_7) ;  /* 0xfffffffc00fc7947 */ /* 0x000fc0000383ffff */
[----:B------:R-:W-:-:S00]  /*1fd0*/  NOP ;  /* 0x0000000000007918 */ /* 0x000fc00000000000 */
        /* <DEDUP_REMOVED lines=10> */
.L_x_8:


//--------------------- .nv.shared.reserved.0     --------------------------
	.section	.nv.shared.reserved.0,"aw",@nobits
	.weak		__nv_reservedSMEM_offset_0_alias
	.size		__nv_reservedSMEM_offset_0_alias, 0, 64
	.other		__nv_reservedSMEM_offset_0_alias,@"STO_CUDA_RESERVED_SHARED STV_DEFAULT"
__nv_reservedSMEM_offset_0_alias:
	.zero		0
	.zero		64


//--------------------- .nv.constant0._Z4testPi   --------------------------
	.section	.nv.constant0._Z4testPi,"a",@progbits
	.sectionflags	@""
	.align	4
.nv.constant0._Z4testPi:
	.zero		904


//--------------------- SYMBOLS --------------------------

	.type		.nv.reservedSmem.offset0,@object
	.size		.nv.reservedSmem.offset0,0x4
